def matmul_kernel(
    a_ptr,
    b_ptr,
    c_ptr,
    M,
    N,
    K,
    stride_am,
    stride_ak,
    stride_bk,
    stride_bn,
    stride_cm,
    stride_cn,
    BLOCK_M: tl.constexpr,
    BLOCK_N: tl.constexpr,
    BLOCK_K: tl.constexpr,
    GROUP_M: tl.constexpr,
):
    pid = tl.program_id(axis=0)
    num_pid_m = tl.cdiv(M, BLOCK_M)
    num_pid_n = tl.cdiv(N, BLOCK_N)
    num_pid_in_group = GROUP_M * num_pid_n
    group_id = pid // num_pid_in_group
    first_pid_m = group_id * GROUP_M
    group_size_m = min(num_pid_m - first_pid_m, GROUP_M)
    pid_m = first_pid_m + ((pid % num_pid_in_group) % group_size_m)
    pid_n = (pid % num_pid_in_group) // group_size_m

    offs_am = (pid_m * BLOCK_M + tl.arange(0, BLOCK_M)) % M
    offs_bn = (pid_n * BLOCK_N + tl.arange(0, BLOCK_N)) % N
    offs_k = tl.arange(0, BLOCK_K)
    a_ptrs = a_ptr + offs_am[:, None] * stride_am + offs_k[None, :] * stride_ak
    b_ptrs = b_ptr + offs_k[:, None] * stride_bk + offs_bn[None, :] * stride_bn

    acc = tl.zeros((BLOCK_M, BLOCK_N), dtype=tl.float32)
    for kk in range(0, tl.cdiv(K, BLOCK_K)):
        a = tl.load(a_ptrs, mask=offs_k[None, :] < K - kk * BLOCK_K, other=0.0)
        b = tl.load(b_ptrs, mask=offs_k[:, None] < K - kk * BLOCK_K, other=0.0)
        acc = tl.dot(a, b, acc)
        a_ptrs += BLOCK_K * stride_ak
        b_ptrs += BLOCK_K * stride_bk

    c = acc.to(c_ptr.dtype.element_ty)
    offs_cm = pid_m * BLOCK_M + tl.arange(0, BLOCK_M)
    offs_cn = pid_n * BLOCK_N + tl.arange(0, BLOCK_N)
    c_ptrs = c_ptr + offs_cm[:, None] * stride_cm + offs_cn[None, :] * stride_cn
    mask = (offs_cm[:, None] < M) & (offs_cn[None, :] < N)
    tl.store(c_ptrs, c, mask=mask)

# config = {"BLOCK_K": 64, "BLOCK_M": 128, "BLOCK_N": 128, "GROUP_M": 8, "arch": "sm_100", "dtype": "fp16", "num_ctas": 1, "num_stages": 3, "num_warps": 8}
# arch = sm_100


// ===== COMPILED SASS (sm_100a) =====

	.target	sm_100a

	.elftype	@"ET_EXEC"


//--------------------- .note.nv.tkinfo           --------------------------
	.section	.note.nv.tkinfo,"",@"SHT_NOTE"
	.sectionflags	@"SHF_NOTE_NV_TKINFO"
	.tkinfo
        /*0018*/ 	.word	0x00000081
        /*0030*/ 	.string	""
        /*0030*/ 	.string	"ptxas-blackwell"
        /*0030*/ 	.string	"Cuda compilation tools, release 12.9, V12.9.86"
        /*0030*/ 	.string	"Build cuda_12.9.r12.9/compiler.36037853_0"
        /*0030*/ 	.string	"-v  -suppress-debug-info  -lineinfo  -arch sm_100a "



//--------------------- .note.nv.cuver            --------------------------
	.section	.note.nv.cuver,"",@"SHT_NOTE"
	.sectionflags	@"SHF_NOTE_NV_CUVER"
        /*0018*/ 	.short	0x0001
        /*001a*/ 	.short	0x0064
        /*001c*/ 	.short	0x0001
        /*001e*/ 	.short	0x0000
        /*0020*/ 	.short	0x0001
        /*0022*/ 	.short	0x0000


//--------------------- .nv.info                  --------------------------
	.section	.nv.info,"",@"SHT_CUDA_INFO"
	.align	4


	//----- nvinfo : EIATTR_REGCOUNT
	.align		4
        /*0000*/ 	.byte	0x04, 0x2f
        /*0002*/ 	.short	(.L_4 - .L_3)
	.align		4
.L_3:
        /*0004*/ 	.word	index@(matmul_kernel)
        /*0008*/ 	.word	0x000000ff


	//----- nvinfo : EIATTR_FRAME_SIZE
	.align		4
.L_4:
        /*000c*/ 	.byte	0x04, 0x11
        /*000e*/ 	.short	(.L_6 - .L_5)
	.align		4
.L_5:
        /*0010*/ 	.word	index@($__internal_2_$__cuda_sm10x_tcgen05_guardrail_trap_unallocated_columns_being_dealloced)
        /*0014*/ 	.word	0x00000000


	//----- nvinfo : EIATTR_FRAME_SIZE
	.align		4
.L_6:
        /*0018*/ 	.byte	0x04, 0x11
        /*001a*/ 	.short	(.L_8 - .L_7)
	.align		4
.L_7:
        /*001c*/ 	.word	index@($__internal_1_$__cuda_sm10x_tcgen05_guardrail_trap_phase_invalid_during_alloc)
        /*0020*/ 	.word	0x00000000


	//----- nvinfo : EIATTR_FRAME_SIZE
	.align		4
.L_8:
        /*0024*/ 	.byte	0x04, 0x11
        /*0026*/ 	.short	(.L_10 - .L_9)
	.align		4
.L_9:
        /*0028*/ 	.word	index@($__internal_0_$__cuda_sm10x_tcgen05_guardrail_trap_col_being_dealloced_not_returned_by_alloc)
        /*002c*/ 	.word	0x00000000


	//----- nvinfo : EIATTR_FRAME_SIZE
	.align		4
.L_10:
        /*0030*/ 	.byte	0x04, 0x11
        /*0032*/ 	.short	(.L_12 - .L_11)
	.align		4
.L_11:
        /*0034*/ 	.word	index@(matmul_kernel)
        /*0038*/ 	.word	0x00000000


	//----- nvinfo : EIATTR_MIN_STACK_SIZE
	.align		4
.L_12:
        /*003c*/ 	.byte	0x04, 0x12
        /*003e*/ 	.short	(.L_14 - .L_13)
	.align		4
.L_13:
        /*0040*/ 	.word	index@(matmul_kernel)
        /*0044*/ 	.word	0x00000000
.L_14:


//--------------------- .nv.info.matmul_kernel    --------------------------
	.section	.nv.info.matmul_kernel,"",@"SHT_CUDA_INFO"
	.sectionflags	@""
	.align	4


	//----- nvinfo : EIATTR_CUDA_API_VERSION
	.align		4
        /*0000*/ 	.byte	0x04, 0x37
        /*0002*/ 	.short	(.L_16 - .L_15)
.L_15:
        /*0004*/ 	.word	0x00000081


	//----- nvinfo : EIATTR_KPARAM_INFO
	.align		4
.L_16:
        /*0008*/ 	.byte	0x04, 0x17
        /*000a*/ 	.short	(.L_18 - .L_17)
.L_17:
        /*000c*/ 	.word	0x00000000
        /*0010*/ 	.short	0x000d
        /*0012*/ 	.short	0x0048
        /*0014*/ 	.byte	0x00, 0xf4, 0x21, 0x00


	//----- nvinfo : EIATTR_KPARAM_INFO
	.align		4
.L_18:
        /*0018*/ 	.byte	0x04, 0x17
        /*001a*/ 	.short	(.L_20 - .L_19)
.L_19:
        /*001c*/ 	.word	0x00000000
        /*0020*/ 	.short	0x000c
        /*0022*/ 	.short	0x0040
        /*0024*/ 	.byte	0x00, 0xf4, 0x21, 0x00


	//----- nvinfo : EIATTR_KPARAM_INFO
	.align		4
.L_20:
        /*0028*/ 	.byte	0x04, 0x17
        /*002a*/ 	.short	(.L_22 - .L_21)
.L_21:
        /*002c*/ 	.word	0x00000000
        /*0030*/ 	.short	0x000b
        /*0032*/ 	.short	0x0038
        /*0034*/ 	.byte	0x00, 0xf0, 0x11, 0x00


	//----- nvinfo : EIATTR_KPARAM_INFO
	.align		4
.L_22:
        /*0038*/ 	.byte	0x04, 0x17
        /*003a*/ 	.short	(.L_24 - .L_23)
.L_23:
        /*003c*/ 	.word	0x00000000
        /*0040*/ 	.short	0x000a
        /*0042*/ 	.short	0x0034
        /*0044*/ 	.byte	0x00, 0xf0, 0x11, 0x00


	//----- nvinfo : EIATTR_KPARAM_INFO
	.align		4
.L_24:
        /*0048*/ 	.byte	0x04, 0x17
        /*004a*/ 	.short	(.L_26 - .L_25)
.L_25:
        /*004c*/ 	.word	0x00000000
        /*0050*/ 	.short	0x0009
        /*0052*/ 	.short	0x0030
        /*0054*/ 	.byte	0x00, 0xf0, 0x11, 0x00


	//----- nvinfo : EIATTR_KPARAM_INFO
	.align		4
.L_26:
        /*0058*/ 	.byte	0x04, 0x17
        /*005a*/ 	.short	(.L_28 - .L_27)
.L_27:
        /*005c*/ 	.word	0x00000000
        /*0060*/ 	.short	0x0008
        /*0062*/ 	.short	0x002c
        /*0064*/ 	.byte	0x00, 0xf0, 0x11, 0x00


	//----- nvinfo : EIATTR_KPARAM_INFO
	.align		4
.L_28:
        /*0068*/ 	.byte	0x04, 0x17
        /*006a*/ 	.short	(.L_30 - .L_29)
.L_29:
        /*006c*/ 	.word	0x00000000
        /*0070*/ 	.short	0x0007
        /*0072*/ 	.short	0x0028
        /*0074*/ 	.byte	0x00, 0xf0, 0x11, 0x00


	//----- nvinfo : EIATTR_KPARAM_INFO
	.align		4
.L_30:
        /*0078*/ 	.byte	0x04, 0x17
        /*007a*/ 	.short	(.L_32 - .L_31)
.L_31:
        /*007c*/ 	.word	0x00000000
        /*0080*/ 	.short	0x0006
        /*0082*/ 	.short	0x0024
        /*0084*/ 	.byte	0x00, 0xf0, 0x11, 0x00


	//----- nvinfo : EIATTR_KPARAM_INFO
	.align		4
.L_32:
        /*0088*/ 	.byte	0x04, 0x17
        /*008a*/ 	.short	(.L_34 - .L_33)
.L_33:
        /*008c*/ 	.word	0x00000000
        /*0090*/ 	.short	0x0005
        /*0092*/ 	.short	0x0020
        /*0094*/ 	.byte	0x00, 0xf0, 0x11, 0x00


	//----- nvinfo : EIATTR_KPARAM_INFO
	.align		4
.L_34:
        /*0098*/ 	.byte	0x04, 0x17
        /*009a*/ 	.short	(.L_36 - .L_35)
.L_35:
        /*009c*/ 	.word	0x00000000
        /*00a0*/ 	.short	0x0004
        /*00a2*/ 	.short	0x001c
        /*00a4*/ 	.byte	0x00, 0xf0, 0x11, 0x00


	//----- nvinfo : EIATTR_KPARAM_INFO
	.align		4
.L_36:
        /*00a8*/ 	.byte	0x04, 0x17
        /*00aa*/ 	.short	(.L_38 - .L_37)
.L_37:
        /*00ac*/ 	.word	0x00000000
        /*00b0*/ 	.short	0x0003
        /*00b2*/ 	.short	0x0018
        /*00b4*/ 	.byte	0x00, 0xf0, 0x11, 0x00


	//----- nvinfo : EIATTR_KPARAM_INFO
	.align		4
.L_38:
        /*00b8*/ 	.byte	0x04, 0x17
        /*00ba*/ 	.short	(.L_40 - .L_39)
.L_39:
        /*00bc*/ 	.word	0x00000000
        /*00c0*/ 	.short	0x0002
        /*00c2*/ 	.short	0x0010
        /*00c4*/ 	.byte	0x00, 0xf4, 0x21, 0x00


	//----- nvinfo : EIATTR_KPARAM_INFO
	.align		4
.L_40:
        /*00c8*/ 	.byte	0x04, 0x17
        /*00ca*/ 	.short	(.L_42 - .L_41)
.L_41:
        /*00cc*/ 	.word	0x00000000
        /*00d0*/ 	.short	0x0001
        /*00d2*/ 	.short	0x0008
        /*00d4*/ 	.byte	0x00, 0xf4, 0x21, 0x00


	//----- nvinfo : EIATTR_KPARAM_INFO
	.align		4
.L_42:
        /*00d8*/ 	.byte	0x04, 0x17
        /*00da*/ 	.short	(.L_44 - .L_43)
.L_43:
        /*00dc*/ 	.word	0x00000000
        /*00e0*/ 	.short	0x0000
        /*00e2*/ 	.short	0x0000
        /*00e4*/ 	.byte	0x00, 0xf4, 0x21, 0x00


	//----- nvinfo : EIATTR_AT_ENTRY_FRAGMENTS
	.align		4
.L_44:
        /*00e8*/ 	.byte	0x04, 0x4f
        /*00ea*/ 	.short	(.L_46 - .L_45)


	//   ....[0]....
.L_45:
        /*00ec*/ 	.word	0x00000004


	//----- nvinfo : EIATTR_RESERVED_SMEM_USED
	.align		4
.L_46:
        /*00f0*/ 	.byte	0x01, 0x41
	.zero		2


	//----- nvinfo : EIATTR_SPARSE_MMA_MASK
	.align		4
        /*00f4*/ 	.byte	0x03, 0x50
        /*00f6*/ 	.short	0x0000


	//----- nvinfo : EIATTR_TCGEN05_1CTA_USED
	.align		4
        /*00f8*/ 	.byte	0x01, 0x51
	.zero		2


	//----- nvinfo : EIATTR_MAXREG_COUNT
	.align		4
        /*00fc*/ 	.byte	0x03, 0x1b
        /*00fe*/ 	.short	0x00ff


	//----- nvinfo : EIATTR_NUM_BARRIERS
	.align		4
        /*0100*/ 	.byte	0x02, 0x4c
        /*0102*/ 	.byte	0x01
	.zero		1


	//----- nvinfo : EIATTR_INT_WARP_WIDE_INSTR_OFFSETS
	.align		4
        /*0104*/ 	.byte	0x04, 0x31
        /*0106*/ 	.short	(.L_48 - .L_47)


	//   ....[0]....
.L_47:
        /*0108*/ 	.word	0x00000de0


	//   ....[1]....
        /*010c*/ 	.word	0x00000e00


	//   ....[2]....
        /*0110*/ 	.word	0x00004580


	//   ....[3]....
        /*0114*/ 	.word	0x000084f0


	//   ....[4]....
        /*0118*/ 	.word	0x00008540


	//----- nvinfo : EIATTR_COOP_GROUP_MASK_REGIDS
	.align		4
.L_48:
        /*011c*/ 	.byte	0x04, 0x29
        /*011e*/ 	.short	(.L_50 - .L_49)


	//   ....[0]....
.L_49:
        /*0120*/ 	.word	0xffffffff


	//   ....[1]....
        /*0124*/ 	.word	0xffffffff


	//   ....[2]....
        /*0128*/ 	.word	0xffffffff


	//   ....[3]....
        /*012c*/ 	.word	0xffffffff


	//----- nvinfo : EIATTR_COOP_GROUP_INSTR_OFFSETS
	.align		4
.L_50:
        /*0130*/ 	.byte	0x04, 0x28
        /*0132*/ 	.short	(.L_52 - .L_51)


	//   ....[0]....
.L_51:
        /*0134*/ 	.word	0x00000060


	//   ....[1]....
        /*0138*/ 	.word	0x00000320


	//   ....[2]....
        /*013c*/ 	.word	0x00008380


	//   ....[3]....
        /*0140*/ 	.word	0x000085f0


	//----- nvinfo : EIATTR_VRC_CTA_INIT_COUNT
	.align		4
.L_52:
        /*0144*/ 	.byte	0x02, 0x4a
        /*0146*/ 	.byte	0x80
	.zero		1


	//----- nvinfo : EIATTR_MBARRIER_INSTR_OFFSETS
	.align		4
        /*0148*/ 	.byte	0x04, 0x39
        /*014a*/ 	.short	(.L_54 - .L_53)


	//   ....[0]....
.L_53:
        /*014c*/ 	.word	0x00000f20
        /*0150*/ 	.word	0x000000ff
        /*0154*/ 	.word	0x00000000
        /*0158*/ 	.short	0x0100
        /*015a*/ 	.byte	0x0b
	.zero		1


	//   ....[1]....
        /*015c*/ 	.word	0x000045d0
        /*0160*/ 	.word	0x000000ff
        /*0164*/ 	.word	0x00010008
        /*0168*/ 	.short	0x0100
        /*016a*/ 	.byte	0x09
	.zero		1


	//   ....[2]....
        /*016c*/ 	.word	0x00005000
        /*0170*/ 	.word	0x000000ff
        /*0174*/ 	.word	0x00000000
        /*0178*/ 	.short	0x010a
        /*017a*/ 	.byte	0x0b
	.zero		1


	//   ....[3]....
        /*017c*/ 	.word	0x000064a0
        /*0180*/ 	.word	0x000000ff
        /*0184*/ 	.word	0x00000000
        /*0188*/ 	.short	0x010a
        /*018a*/ 	.byte	0x0b
	.zero		1


	//   ....[4]....
        /*018c*/ 	.word	0x00006550
        /*0190*/ 	.word	0x000000ff
        /*0194*/ 	.word	0x00010000
        /*0198*/ 	.short	0x0108
        /*019a*/ 	.byte	0x09
	.zero		1


	//   ....[5]....
        /*019c*/ 	.word	0x000065a0
        /*01a0*/ 	.word	0x000000ff
        /*01a4*/ 	.word	0x00010008
        /*01a8*/ 	.short	0x0108
        /*01aa*/ 	.byte	0x09
	.zero		1


	//   ....[6]....
        /*01ac*/ 	.word	0x00008610
        /*01b0*/ 	.word	0x000000ff
        /*01b4*/ 	.word	0x00000000
        /*01b8*/ 	.short	0x010a
        /*01ba*/ 	.byte	0x0b
	.zero		1


	//   ....[7]....
        /*01bc*/ 	.word	0x00008640
        /*01c0*/ 	.word	0x000000ff
        /*01c4*/ 	.word	0x00000000
        /*01c8*/ 	.short	0x010a
        /*01ca*/ 	.byte	0x0b
	.zero		1


	//----- nvinfo : EIATTR_NUM_MBARRIERS
	.align		4
.L_54:
        /*01cc*/ 	.byte	0x03, 0x38
        /*01ce*/ 	.short	0x0002


	//----- nvinfo : EIATTR_EXIT_INSTR_OFFSETS
	.align		4
        /*01d0*/ 	.byte	0x04, 0x1c
        /*01d2*/ 	.short	(.L_56 - .L_55)


	//   ....[0]....
.L_55:
        /*01d4*/ 	.word	0x00008600


	//----- nvinfo : EIATTR_REQNTID
	.align		4
.L_56:
        /*01d8*/ 	.byte	0x04, 0x10
        /*01da*/ 	.short	(.L_58 - .L_57)
.L_57:
        /*01dc*/ 	.word	0x00000100
        /*01e0*/ 	.word	0x00000001
        /*01e4*/ 	.word	0x00000001


	//----- nvinfo : EIATTR_CRS_STACK_SIZE
	.align		4
.L_58:
        /*01e8*/ 	.byte	0x04, 0x1e
        /*01ea*/ 	.short	(.L_60 - .L_59)
.L_59:
        /*01ec*/ 	.word	0x00000000


	//----- nvinfo : EIATTR_CBANK_PARAM_SIZE
	.align		4
.L_60:
        /*01f0*/ 	.byte	0x03, 0x19
        /*01f2*/ 	.short	0x0050


	//----- nvinfo : EIATTR_PARAM_CBANK
	.align		4
        /*01f4*/ 	.byte	0x04, 0x0a
        /*01f6*/ 	.short	(.L_62 - .L_61)
	.align		4
.L_61:
        /*01f8*/ 	.word	index@(.nv.constant0.matmul_kernel)
        /*01fc*/ 	.short	0x0380
        /*01fe*/ 	.short	0x0050


	//----- nvinfo : EIATTR_SW_WAR
	.align		4
.L_62:
        /*0200*/ 	.byte	0x04, 0x36
        /*0202*/ 	.short	(.L_64 - .L_63)
.L_63:
        /*0204*/ 	.word	0x00000008
.L_64:


//--------------------- .nv.compat                --------------------------
	.section	.nv.compat,"",@"SHT_CUDA_COMPAT_INFO"
	.align	4
        /*0000*/ 	.byte	0x02, 0x02, 0x02, 0x00, 0x02, 0x05, 0x05, 0x00, 0x02, 0x03, 0x00, 0x00, 0x02, 0x06, 0x01, 0x00


//--------------------- .nv.callgraph             --------------------------
	.section	.nv.callgraph,"",@"SHT_CUDA_CALLGRAPH"
	.align	4
	.sectionentsize	8
	.align		4
        /*0000*/ 	.word	0x00000000
	.align		4
        /*0004*/ 	.word	0xffffffff
	.align		4
        /*0008*/ 	.word	0x00000000
	.align		4
        /*000c*/ 	.word	0xfffffffe
	.align		4
        /*0010*/ 	.word	0x00000000
	.align		4
        /*0014*/ 	.word	0xfffffffd
	.align		4
        /*0018*/ 	.word	0x00000000
	.align		4
        /*001c*/ 	.word	0xfffffffc


//--------------------- .text.matmul_kernel       --------------------------
	.section	.text.matmul_kernel,"ax",@progbits
	.align	128
        .global         matmul_kernel
        .type           matmul_kernel,@function
        .size           matmul_kernel,(.L_x_20 - matmul_kernel)
        .other          matmul_kernel,@"STO_CUDA_ENTRY STV_DEFAULT"
matmul_kernel:
.text.matmul_kernel:
[----:B------:R-:W0:Y:S01]  /*0000*/  LDC R1, c[0x0][0x37c] ;  /* 0x0000df00ff017b82 */ /* 0x000e220000000800 */
[----:B------:R-:W1:Y:S01]  /*0010*/  S2R R0, SR_TID.X ;  /* 0x0000000000007919 */ /* 0x000e620000002100 */
[----:B------:R-:W2:Y:S01]  /*0020*/  LDCU.64 UR18, c[0x0][0x358] ;  /* 0x00006b00ff1277ac */ /* 0x000ea20008000a00 */
[----:B-1----:R-:W-:-:S13]  /*0030*/  ISETP.GE.U32.AND P1, PT, R0, 0x20, PT ;  /* 0x000000200000780c */ /* 0x002fda0003f26070 */
[----:B--2---:R-:W-:Y:S05]  /*0040*/  @P1 BRA `(.L_x_0) ;  /* 0x0000000000b81947 */ /* 0x004fea0003800000 */
[----:B------:R-:W1:Y:S01]  /*0050*/  S2UR UR6, SR_CgaCtaId ;  /* 0x00000000000679c3 */ /* 0x000e620000008800 */
[----:B------:R-:W-:Y:S01]  /*0060*/  NOP ;  /* 0x0000000000007918 */ /* 0x000fe20000000000 */
[----:B------:R-:W-:Y:S02]  /*0070*/  UMOV UR4, 0x40 ;  /* 0x0000004000047882 */ /* 0x000fe40000000000 */
[----:B-1----:R-:W-:-:S09]  /*0080*/  ULEA UR4, UR6, UR4, 0x18 ;  /* 0x0000000406047291 */ /* 0x002fd2000f8ec0ff */
[----:B------:R-:W1:Y:S01]  /*0090*/  LDS.U8 R2, [UR4] ;  /* 0x00000004ff027984 */ /* 0x000e620008000000 */
[----:B------:R-:W-:Y:S02]  /*00a0*/  UMOV UR4, 0x400 ;  /* 0x0000040000047882 */ /* 0x000fe40000000000 */
[----:B------:R-:W-:Y:S01]  /*00b0*/  ULEA UR4, UR6, UR4, 0x18 ;  /* 0x0000000406047291 */ /* 0x000fe2000f8ec0ff */
[----:B-1----:R-:W-:-:S13]  /*00c0*/  ISETP.NE.AND P0, PT, R2, RZ, PT ;  /* 0x000000ff0200720c */ /* 0x002fda0003f05270 */
[----:B------:R-:W-:Y:S05]  /*00d0*/  @P0 BRA `(.L_x_1) ;  /* 0x00000000007c0947 */ /* 0x000fea0003800000 */
[----:B------:R-:W-:-:S13]  /*00e0*/  ELECT P0, URZ, PT ;  /* 0x0000000000ff782f */ /* 0x000fda0003800000 */
[----:B------:R-:W-:Y:S05]  /*00f0*/  @!P0 BRA `(.L_x_2) ;  /* 0x0000000000848947 */ /* 0x000fea0003800000 */
[----:B------:R-:W-:Y:S01]  /*0100*/  UMOV UR5, 0x4 ;  /* 0x0000000400057882 */ /* 0x000fe20000000000 */
[----:B------:R-:W-:Y:S02]  /*0110*/  IMAD.MOV.U32 R5, RZ, RZ, 0x1 ;  /* 0x00000001ff057424 */ /* 0x000fe400078e00ff */
[----:B------:R-:W-:Y:S02]  /*0120*/  IMAD.MOV.U32 R3, RZ, RZ, 0xf ;  /* 0x0000000fff037424 */ /* 0x000fe400078e00ff */
[----:B------:R-:W-:Y:S04]  /*0130*/  DEPBAR.LE SB1, 0x36 ;  /* 0x00009d800000791a */ /* 0x000fe80000000000 */
[----:B------:R-:W1:Y:S02]  /*0140*/  UTCATOMSWS.FIND_AND_SET.ALIGN UP0, UR5, UR5 ;  /* 0x00000005000575e3 */ /* 0x000e640008000800 */
[----:B-1----:R-:W-:-:S04]  /*0150*/  PLOP3.LUT P0, PT, PT, PT, UP0, 0x80, 0x8 ;  /* 0x000000000008781c */ /* 0x002fc80003f0f008 */
[----:B------:R-:W-:-:S04]  /*0160*/  SEL R2, RZ, 0xffffffff, !P0 ;  /* 0xffffffffff027807 */ /* 0x000fc80004000000 */
[----:B------:R-:W-:Y:S01]  /*0170*/  ISETP.NE.AND P0, PT, R2, RZ, PT ;  /* 0x000000ff0200720c */ /* 0x000fe20003f05270 */
[----:B------:R-:W-:-:S12]  /*0180*/  IMAD.U32 R2, RZ, RZ, UR5 ;  /* 0x00000005ff027e24 */ /* 0x000fd8000f8e00ff */
[----:B------:R-:W-:Y:S05]  /*0190*/  @P0 BRA `(.L_x_3) ;  /* 0x0000000000240947 */ /* 0x000fea0003800000 */
.L_x_4:
[----:B------:R-:W-:Y:S05]  /*01a0*/  NANOSLEEP 0x64 ;  /* 0x000000640000795d */ /* 0x000fea0003800000 */
[----:B------:R-:W-:-:S05]  /*01b0*/  UMOV UR5, 0x4 ;  /* 0x0000000400057882 */ /* 0x000fca0000000000 */
[----:B------:R-:W-:Y:S04]  /*01c0*/  DEPBAR.LE SB1, 0x36 ;  /* 0x00009d800000791a */ /* 0x000fe80000000000 */
[----:B------:R-:W1:Y:S02]  /*01d0*/  UTCATOMSWS.FIND_AND_SET.ALIGN UP0, UR5, UR5 ;  /* 0x00000005000575e3 */ /* 0x000e640008000800 */
[----:B-1----:R-:W-:-:S04]  /*01e0*/  PLOP3.LUT P0, PT, PT, PT, UP0, 0x80, 0x8 ;  /* 0x000000000008781c */ /* 0x002fc80003f0f008 */
[----:B------:R-:W-:-:S04]  /*01f0*/  SEL R2, RZ, 0xffffffff, !P0 ;  /* 0xffffffffff027807 */ /* 0x000fc80004000000 */
[----:B------:R-:W-:Y:S01]  /*0200*/  ISETP.NE.AND P0, PT, R2, RZ, PT ;  /* 0x000000ff0200720c */ /* 0x000fe20003f05270 */
[----:B------:R-:W-:-:S12]  /*0210*/  IMAD.U32 R2, RZ, RZ, UR5 ;  /* 0x00000005ff027e24 */ /* 0x000fd8000f8e00ff */
[----:B------:R-:W-:Y:S05]  /*0220*/  @!P0 BRA `(.L_x_4) ;  /* 0xfffffffc00dc8947 */ /* 0x000fea000383ffff */
.L_x_3:
[C---:B------:R-:W-:Y:S01]  /*0230*/  VIADD R4, R2.reuse, 0x10 ;  /* 0x0000001002047836 */ /* 0x040fe20000000000 */
[----:B------:R-:W-:Y:S01]  /*0240*/  UMOV UR5, 0x50 ;  /* 0x0000005000057882 */ /* 0x000fe20000000000 */
[----:B------:R-:W-:Y:S01]  /*0250*/  SHF.L.U32 R3, R3, R2, RZ ;  /* 0x0000000203037219 */ /* 0x000fe200000006ff */
[----:B------:R-:W-:Y:S01]  /*0260*/  ULEA UR5, UR6, UR5, 0x18 ;  /* 0x0000000506057291 */ /* 0x000fe2000f8ec0ff */
[----:B------:R-:W-:Y:S01]  /*0270*/  IMAD.SHL.U32 R2, R2, 0x20, RZ ;  /* 0x0000002002027824 */ /* 0x000fe200078e00ff */
[----:B------:R-:W-:-:S04]  /*0280*/  SHF.L.U32 R4, R5, R4, RZ ;  /* 0x0000000405047219 */ /* 0x000fc800000006ff */
[----:B------:R-:W-:-:S05]  /*0290*/  LOP3.LUT R3, R4, R3, RZ, 0xfc, !PT ;  /* 0x0000000304037212 */ /* 0x000fca00078efcff */
[----:B------:R1:W-:Y:S04]  /*02a0*/  ATOMS.OR RZ, [UR5], R3 ;  /* 0x00000003ffff798c */ /* 0x0003e8000b000005 */
[----:B------:R1:W-:Y:S01]  /*02b0*/  STS [UR4], R2 ;  /* 0x00000002ff007988 */ /* 0x0003e20008000804 */
[----:B------:R-:W-:Y:S05]  /*02c0*/  BRA `(.L_x_2) ;  /* 0x0000000000107947 */ /* 0x000fea0003800000 */
.L_x_1:
[----:B------:R-:W-:-:S05]  /*02d0*/  IMAD.MOV.U32 R2, RZ, RZ, -0x1 ;  /* 0xffffffffff027424 */ /* 0x000fca00078e00ff */
[----:B------:R1:W-:Y:S02]  /*02e0*/  STS [UR4], R2 ;  /* 0x00000002ff007988 */ /* 0x0003e40008000804 */
[----:B-1----:R-:W-:-:S07]  /*02f0*/  MOV R2, 0x310 ;  /* 0x0000031000027802 */ /* 0x002fce0000000f00 */
[----:B0-----:R-:W-:Y:S05]  /*0300*/  CALL.REL.NOINC `($__internal_1_$__cuda_sm10x_tcgen05_guardrail_trap_phase_invalid_during_alloc) ;  /* 0x0000008000e47944 */ /* 0x001fea0003c00000 */
.L_x_2:
[----:B------:R-:W-:Y:S05]  /*0310*/  WARPSYNC.ALL ;  /* 0x0000000000007948 */ /* 0x000fea0003800000 */
[----:B------:R-:W-:Y:S01]  /*0320*/  NOP ;  /* 0x0000000000007918 */ /* 0x000fe20000000000 */
.L_x_0:
[----:B------:R-:W2:Y:S01]  /*0330*/  LDC.64 R32, c[0x0][0x398] ;  /* 0x0000e600ff207b82 */ /* 0x000ea20000000a00 */
[----:B------:R-:W3:Y:S01]  /*0340*/  S2R R7, SR_CTAID.X ;  /* 0x0000000000077919 */ /* 0x000ee20000002500 */
[----:B------:R-:W-:Y:S01]  /*0350*/  UMOV UR9, 0x400 ;  /* 0x0000040000097882 */ /* 0x000fe20000000000 */
[----:B------:R-:W-:Y:S01]  /*0360*/  SHF.R.U32.HI R68, RZ, 0x7, R0 ;  /* 0x00000007ff447819 */ /* 0x000fe20000011600 */
[----:B------:R-:W-:Y:S01]  /*0370*/  UMOV UR6, 0x1 ;  /* 0x0000000100067882 */ /* 0x000fe20000000000 */
[----:B------:R-:W-:Y:S01]  /*0380*/  LOP3.LUT R69, R0, 0xff, RZ, 0xc0, !PT ;  /* 0x000000ff00457812 */ /* 0x000fe200078ec0ff */
[----:B------:R-:W4:Y:S01]  /*0390*/  LDCU.128 UR12, c[0x0][0x380] ;  /* 0x00007000ff0c77ac */ /* 0x000f220008000c00 */
[----:B------:R-:W-:Y:S01]  /*03a0*/  SGXT.U32 R68, R68, 0x1 ;  /* 0x000000014444781a */ /* 0x000fe20000000000 */
[----:B------:R-:W5:Y:S01]  /*03b0*/  S2UR UR4, SR_CgaCtaId ;  /* 0x00000000000479c3 */ /* 0x000f620000008800 */
[----:B------:R-:W-:Y:S02]  /*03c0*/  PRMT R239, RZ, 0x7610, R239 ;  /* 0x00007610ffef7816 */ /* 0x000fe400000000ef */
[----:B------:R-:W-:-:S02]  /*03d0*/  LOP3.LUT R139, R68, 0x8, RZ, 0xfc, !PT ;  /* 0x00000008448b7812 */ /* 0x000fc400078efcff */
[----:B------:R-:W-:-:S03]  /*03e0*/  LOP3.LUT R141, R68, 0xa, RZ, 0xfc, !PT ;  /* 0x0000000a448d7812 */ /* 0x000fc600078efcff */
[----:B------:R-:W1:Y:S02]  /*03f0*/  LDC.64 R136, c[0x0][0x3a8] ;  /* 0x0000ea00ff887b82 */ /* 0x000e640000000a00 */
[----:B-12---:R-:W-:-:S06]  /*0400*/  VIADD R2, R33, 0x7f ;  /* 0x0000007f21027836 */ /* 0x006fcc0000000000 */
[----:B------:R-:W1:Y:S01]  /*0410*/  LDC.64 R64, c[0x0][0x3a0] ;  /* 0x0000e800ff407b82 */ /* 0x000e620000000a00 */
[----:B------:R-:W-:Y:S01]  /*0420*/  SHF.R.S32.HI R3, RZ, 0x1f, R2 ;  /* 0x0000001fff037819 */ /* 0x000fe20000011402 */
[----:B-----5:R-:W-:-:S03]  /*0430*/  ULEA UR9, UR4, UR9, 0x18 ;  /* 0x0000000904097291 */ /* 0x020fc6000f8ec0ff */
[----:B------:R-:W-:Y:S02]  /*0440*/  LEA.HI R3, R3, R2, RZ, 0x7 ;  /* 0x0000000203037211 */ /* 0x000fe400078f38ff */
[----:B---3--:R-:W-:Y:S01]  /*0450*/  IABS R8, R7 ;  /* 0x0000000700087213 */ /* 0x008fe20000000000 */
[----:B------:R-:W-:Y:S01]  /*0460*/  UIADD3 UR11, UPT, UPT, UR9, 0x10000, URZ ;  /* 0x00010000090b7890 */ /* 0x000fe2000fffe0ff */
[----:B------:R-:W-:Y:S01]  /*0470*/  SHF.R.S32.HI R3, RZ, 0x7, R3 ;  /* 0x00000007ff037819 */ /* 0x000fe20000011403 */
[----:B------:R-:W-:-:S04]  /*0480*/  IMAD R35, R68, R136, RZ ;  /* 0x0000008844237224 */ /* 0x000fc800078e02ff */
[----:B------:R-:W-:Y:S02]  /*0490*/  IMAD.SHL.U32 R4, R3, 0x8, RZ ;  /* 0x0000000803047824 */ /* 0x000fe400078e00ff */
[----:B------:R-:W-:-:S03]  /*04a0*/  IMAD R37, R136, 0x2, R35 ;  /* 0x0000000288257824 */ /* 0x000fc600078e0223 */
[-C--:B------:R-:W-:Y:S01]  /*04b0*/  IABS R9, R4.reuse ;  /* 0x0000000400097213 */ /* 0x080fe20000000000 */
[C---:B------:R-:W-:Y:S01]  /*04c0*/  IMAD R39, R136.reuse, 0x2, R37 ;  /* 0x0000000288277824 */ /* 0x040fe200078e0225 */
[----:B------:R-:W-:Y:S02]  /*04d0*/  IABS R10, R4 ;  /* 0x00000004000a7213 */ /* 0x000fe40000000000 */
[----:B------:R-:W2:Y:S01]  /*04e0*/  I2F.RP R5, R9 ;  /* 0x0000000900057306 */ /* 0x000ea20000209400 */
[----:B------:R-:W-:-:S07]  /*04f0*/  IMAD R41, R136, 0x2, R39 ;  /* 0x0000000288297824 */ /* 0x000fce00078e0227 */
[----:B--2---:R-:W2:Y:S02]  /*0500*/  MUFU.RCP R5, R5 ;  /* 0x0000000500057308 */ /* 0x004ea40000001000 */
[----:B--2---:R-:W-:Y:S02]  /*0510*/  VIADD R2, R5, 0xffffffe ;  /* 0x0ffffffe05027836 */ /* 0x004fe40000000000 */
[----:B------:R-:W-:-:S04]  /*0520*/  IMAD.MOV R5, RZ, RZ, -R10 ;  /* 0x000000ffff057224 */ /* 0x000fc800078e0a0a */
[----:B------:R2:W3:Y:S02]  /*0530*/  F2I.FTZ.U32.TRUNC.NTZ R3, R2 ;  /* 0x0000000200037305 */ /* 0x0004e4000021f000 */
[----:B--2---:R-:W-:Y:S02]  /*0540*/  IMAD.MOV.U32 R2, RZ, RZ, RZ ;  /* 0x000000ffff027224 */ /* 0x004fe400078e00ff */
[----:B---3--:R-:W-:-:S04]  /*0550*/  IMAD.MOV R6, RZ, RZ, -R3 ;  /* 0x000000ffff067224 */ /* 0x008fc800078e0a03 */
[----:B------:R-:W-:Y:S02]  /*0560*/  IMAD R11, R6, R9, RZ ;  /* 0x00000009060b7224 */ /* 0x000fe400078e02ff */
[----:B------:R-:W-:Y:S02]  /*0570*/  IMAD.MOV.U32 R6, RZ, RZ, R8 ;  /* 0x000000ffff067224 */ /* 0x000fe400078e0008 */
[----:B------:R-:W-:-:S06]  /*0580*/  IMAD.HI.U32 R3, R3, R11, R2 ;  /* 0x0000000b03037227 */ /* 0x000fcc00078e0002 */
[----:B------:R-:W-:-:S04]  /*0590*/  IMAD.HI.U32 R3, R3, R6, RZ ;  /* 0x0000000603037227 */ /* 0x000fc800078e00ff */
[----:B------:R-:W-:Y:S01]  /*05a0*/  IMAD R2, R3, R5, R6 ;  /* 0x0000000503027224 */ /* 0x000fe200078e0206 */
[----:B------:R-:W-:Y:S04]  /*05b0*/  BAR.SYNC.DEFER_BLOCKING 0x0 ;  /* 0x0000000000007b1d */ /* 0x000fe80000010000 */
[----:B------:R-:W-:-:S13]  /*05c0*/  ISETP.GT.U32.AND P2, PT, R9, R2, PT ;  /* 0x000000020900720c */ /* 0x000fda0003f44070 */
[----:B------:R-:W-:Y:S02]  /*05d0*/  @!P2 IMAD.IADD R2, R2, 0x1, -R9 ;  /* 0x000000010202a824 */ /* 0x000fe400078e0a09 */
[----:B------:R-:W-:Y:S01]  /*05e0*/  @!P2 VIADD R3, R3, 0x1 ;  /* 0x000000010303a836 */ /* 0x000fe20000000000 */
[----:B------:R-:W-:Y:S02]  /*05f0*/  ISETP.NE.AND P2, PT, R4, RZ, PT ;  /* 0x000000ff0400720c */ /* 0x000fe40003f45270 */
[----:B------:R-:W-:Y:S02]  /*0600*/  ISETP.GE.U32.AND P0, PT, R2, R9, PT ;  /* 0x000000090200720c */ /* 0x000fe40003f06070 */
[----:B------:R-:W-:-:S04]  /*0610*/  LOP3.LUT R2, R7, R4, RZ, 0x3c, !PT ;  /* 0x0000000407027212 */ /* 0x000fc800078e3cff */
[----:B------:R-:W-:Y:S01]  /*0620*/  ISETP.GE.AND P3, PT, R2, RZ, PT ;  /* 0x000000ff0200720c */ /* 0x000fe20003f66270 */
[----:B------:R-:W-:-:S06]  /*0630*/  VIADD R2, R32, 0x7f ;  /* 0x0000007f20027836 */ /* 0x000fcc0000000000 */
[----:B------:R-:W-:-:S04]  /*0640*/  @P0 VIADD R3, R3, 0x1 ;  /* 0x0000000103030836 */ /* 0x000fc80000000000 */
[----:B------:R-:W-:Y:S01]  /*0650*/  IMAD.MOV.U32 R5, RZ, RZ, R3 ;  /* 0x000000ffff057224 */ /* 0x000fe200078e0003 */
[----:B------:R-:W-:-:S03]  /*0660*/  SHF.R.S32.HI R3, RZ, 0x1f, R2 ;  /* 0x0000001fff037819 */ /* 0x000fc60000011402 */
[----:B------:R-:W-:Y:S01]  /*0670*/  @!P3 IMAD.MOV R5, RZ, RZ, -R5 ;  /* 0x000000ffff05b224 */ /* 0x000fe200078e0a05 */
[----:B------:R-:W-:Y:S02]  /*0680*/  @!P2 LOP3.LUT R5, RZ, R4, RZ, 0x33, !PT ;  /* 0x00000004ff05a212 */ /* 0x000fe400078e33ff */
[----:B------:R-:W-:-:S03]  /*0690*/  LEA.HI R3, R3, R2, RZ, 0x7 ;  /* 0x0000000203037211 */ /* 0x000fc600078f38ff */
[----:B------:R-:W-:Y:S02]  /*06a0*/  IMAD.SHL.U32 R8, R5, 0x8, RZ ;  /* 0x0000000805087824 */ /* 0x000fe400078e00ff */
[----:B------:R-:W-:-:S03]  /*06b0*/  IMAD.MOV R5, RZ, RZ, -R5 ;  /* 0x000000ffff057224 */ /* 0x000fc600078e0a05 */
[----:B------:R-:W-:Y:S01]  /*06c0*/  LEA.HI.SX32 R3, R3, -R8, 0x19 ;  /* 0x8000000803037211 */ /* 0x000fe200078fcaff */
[----:B------:R-:W-:-:S03]  /*06d0*/  IMAD R10, R4, R5, R7 ;  /* 0x00000005040a7224 */ /* 0x000fc600078e0207 */
[----:B------:R-:W-:Y:S02]  /*06e0*/  VIMNMX R11, PT, PT, R3, 0x8, PT ;  /* 0x00000008030b7848 */ /* 0x000fe40003fe0100 */
[----:B------:R-:W-:Y:S02]  /*06f0*/  IABS R7, R10 ;  /* 0x0000000a00077213 */ /* 0x000fe40000000000 */
[----:B------:R-:W-:-:S04]  /*0700*/  IABS R9, R11 ;  /* 0x0000000b00097213 */ /* 0x000fc80000000000 */
[----:B------:R-:W2:Y:S08]  /*0710*/  I2F.RP R6, R9 ;  /* 0x0000000900067306 */ /* 0x000eb00000209400 */
[----:B--2---:R-:W2:Y:S02]  /*0720*/  MUFU.RCP R6, R6 ;  /* 0x0000000600067308 */ /* 0x004ea40000001000 */
[----:B--2---:R-:W-:-:S06]  /*0730*/  VIADD R2, R6, 0xffffffe ;  /* 0x0ffffffe06027836 */ /* 0x004fcc0000000000 */
[----:B------:R2:W3:Y:S02]  /*0740*/  F2I.FTZ.U32.TRUNC.NTZ R3, R2 ;  /* 0x0000000200037305 */ /* 0x0004e4000021f000 */
[----:B--2---:R-:W-:Y:S02]  /*0750*/  IMAD.MOV.U32 R2, RZ, RZ, RZ ;  /* 0x000000ffff027224 */ /* 0x004fe400078e00ff */
[----:B---3--:R-:W-:-:S04]  /*0760*/  IMAD.MOV R12, RZ, RZ, -R3 ;  /* 0x000000ffff0c7224 */ /* 0x008fc800078e0a03 */
[----:B------:R-:W-:Y:S01]  /*0770*/  IMAD.MOV.U32 R4, RZ, RZ, R12 ;  /* 0x000000ffff047224 */ /* 0x000fe200078e000c */
[----:B------:R-:W-:-:S03]  /*0780*/  IABS R12, R11 ;  /* 0x0000000b000c7213 */ /* 0x000fc60000000000 */
[----:B------:R-:W-:Y:S02]  /*0790*/  IMAD R5, R4, R9, RZ ;  /* 0x0000000904057224 */ /* 0x000fe400078e02ff */
[----:B------:R-:W-:Y:S02]  /*07a0*/  IMAD.MOV.U32 R4, RZ, RZ, R7 ;  /* 0x000000ffff047224 */ /* 0x000fe400078e0007 */
[----:B------:R-:W-:-:S04]  /*07b0*/  IMAD.HI.U32 R3, R3, R5, R2 ;  /* 0x0000000503037227 */ /* 0x000fc800078e0002 */
[----:B------:R-:W-:Y:S01]  /*07c0*/  IMAD.MOV R2, RZ, RZ, -R12 ;  /* 0x000000ffff027224 */ /* 0x000fe200078e0a0c */
[----:B------:R-:W-:Y:S01]  /*07d0*/  IABS R12, R32 ;  /* 0x00000020000c7213 */ /* 0x000fe20000000000 */
[----:B------:R-:W-:-:S03]  /*07e0*/  IMAD.HI.U32 R3, R3, R4, RZ ;  /* 0x0000000403037227 */ /* 0x000fc600078e00ff */
[----:B------:R-:W2:Y:S01]  /*07f0*/  I2F.RP R6, R12 ;  /* 0x0000000c00067306 */ /* 0x000ea20000209400 */
[----:B------:R-:W-:-:S05]  /*0800*/  IMAD R2, R3, R2, R4 ;  /* 0x0000000203027224 */ /* 0x000fca00078e0204 */
[----:B------:R-:W-:Y:S02]  /*0810*/  ISETP.GT.U32.AND P2, PT, R9, R2, PT ;  /* 0x000000020900720c */ /* 0x000fe40003f44070 */
[----:B--2---:R-:W2:Y:S11]  /*0820*/  MUFU.RCP R6, R6 ;  /* 0x0000000600067308 */ /* 0x004eb60000001000 */
[----:B------:R-:W-:-:S02]  /*0830*/  @!P2 IMAD.IADD R2, R2, 0x1, -R9 ;  /* 0x000000010202a824 */ /* 0x000fc400078e0a09 */
[----:B------:R-:W-:Y:S01]  /*0840*/  @!P2 VIADD R3, R3, 0x1 ;  /* 0x000000010303a836 */ /* 0x000fe20000000000 */
[----:B------:R-:W-:Y:S02]  /*0850*/  ISETP.NE.AND P2, PT, R11, RZ, PT ;  /* 0x000000ff0b00720c */ /* 0x000fe40003f45270 */
[----:B------:R-:W-:Y:S02]  /*0860*/  ISETP.GE.U32.AND P0, PT, R2, R9, PT ;  /* 0x000000090200720c */ /* 0x000fe40003f06070 */
[----:B------:R-:W-:-:S04]  /*0870*/  LOP3.LUT R2, R10, R11, RZ, 0x3c, !PT ;  /* 0x0000000b0a027212 */ /* 0x000fc800078e3cff */
[----:B------:R-:W-:Y:S01]  /*0880*/  ISETP.GE.AND P3, PT, R2, RZ, PT ;  /* 0x000000ff0200720c */ /* 0x000fe20003f66270 */
[----:B--2---:R-:W-:Y:S01]  /*0890*/  VIADD R4, R6, 0xffffffe ;  /* 0x0ffffffe06047836 */ /* 0x004fe20000000000 */
[----:B------:R-:W-:-:S03]  /*08a0*/  IABS R6, R33 ;  /* 0x0000002100067213 */ /* 0x000fc60000000000 */
[----:B------:R2:W3:Y:S02]  /*08b0*/  F2I.FTZ.U32.TRUNC.NTZ R5, R4 ;  /* 0x0000000400057305 */ /* 0x0004e4000021f000 */
[----:B------:R-:W-:-:S04]  /*08c0*/  @P0 VIADD R3, R3, 0x1 ;  /* 0x0000000103030836 */ /* 0x000fc80000000000 */
[----:B------:R-:W-:Y:S01]  /*08d0*/  IMAD.MOV.U32 R13, RZ, RZ, R3 ;  /* 0x000000ffff0d7224 */ /* 0x000fe200078e0003 */
[----:B------:R-:W-:Y:S01]  /*08e0*/  LOP3.LUT R3, R0, 0x7f, RZ, 0xc0, !PT ;  /* 0x0000007f00037812 */ /* 0x000fe200078ec0ff */
[----:B------:R-:W5:Y:S02]  /*08f0*/  I2F.RP R7, R6 ;  /* 0x0000000600077306 */ /* 0x000f640000209400 */
[----:B------:R-:W-:Y:S01]  /*0900*/  @!P3 IMAD.MOV R13, RZ, RZ, -R13 ;  /* 0x000000ffff0db224 */ /* 0x000fe200078e0a0d */
[----:B------:R-:W-:Y:S01]  /*0910*/  @!P2 LOP3.LUT R13, RZ, R11, RZ, 0x33, !PT ;  /* 0x0000000bff0da212 */ /* 0x000fe200078e33ff */
[----:B--2---:R-:W-:-:S04]  /*0920*/  IMAD.MOV.U32 R4, RZ, RZ, RZ ;  /* 0x000000ffff047224 */ /* 0x004fc800078e00ff */
[----:B------:R-:W-:Y:S02]  /*0930*/  IMAD.MOV R2, RZ, RZ, -R13 ;  /* 0x000000ffff027224 */ /* 0x000fe400078e0a0d */
[----:B---3--:R-:W-:Y:S02]  /*0940*/  IMAD.MOV R9, RZ, RZ, -R5 ;  /* 0x000000ffff097224 */ /* 0x008fe400078e0a05 */
[----:B------:R-:W-:Y:S01]  /*0950*/  IMAD R2, R11, R2, R10 ;  /* 0x000000020b027224 */ /* 0x000fe200078e020a */
[----:B------:R-:W-:Y:S01]  /*0960*/  SHF.R.U32.HI R10, RZ, 0x6, R0 ;  /* 0x00000006ff0a7819 */ /* 0x000fe20000011600 */
[----:B------:R-:W2:Y:S02]  /*0970*/  LDS R11, [UR9] ;  /* 0x00000009ff0b7984 */ /* 0x000ea40008000800 */
[----:B------:R-:W-:Y:S01]  /*0980*/  IMAD.IADD R2, R8, 0x1, R2 ;  /* 0x0000000108027824 */ /* 0x000fe200078e0202 */
[----:B-----5:R-:W3:Y:S01]  /*0990*/  MUFU.RCP R7, R7 ;  /* 0x0000000700077308 */ /* 0x020ee20000001000 */
[----:B------:R-:W-:-:S02]  /*09a0*/  SGXT.U32 R10, R10, 0x2 ;  /* 0x000000020a0a781a */ /* 0x000fc40000000000 */
[----:B------:R-:W-:Y:S02]  /*09b0*/  IMAD R2, R2, 0x80, R3 ;  /* 0x0000008002027824 */ /* 0x000fe400078e0203 */
[----:B------:R-:W-:-:S03]  /*09c0*/  IMAD R3, R9, R12, RZ ;  /* 0x0000000c09037224 */ /* 0x000fc600078e02ff */
[----:B------:R-:W-:Y:S01]  /*09d0*/  IABS R8, R2 ;  /* 0x0000000200087213 */ /* 0x000fe20000000000 */
[----:B------:R-:W-:Y:S01]  /*09e0*/  IMAD.HI.U32 R4, R5, R3, R4 ;  /* 0x0000000305047227 */ /* 0x000fe200078e0004 */
[----:B------:R-:W-:Y:S01]  /*09f0*/  BAR.SYNC.DEFER_BLOCKING 0x0 ;  /* 0x0000000000007b1d */ /* 0x000fe20000010000 */
[----:B------:R-:W-:Y:S02]  /*0a00*/  ISETP.GE.AND P2, PT, R2, RZ, PT ;  /* 0x000000ff0200720c */ /* 0x000fe40003f46270 */
[----:B------:R-:W-:-:S04]  /*0a10*/  IMAD.MOV.U32 R5, RZ, RZ, R8 ;  /* 0x000000ffff057224 */ /* 0x000fc800078e0008 */
[----:B------:R-:W-:-:S04]  /*0a20*/  IMAD.HI.U32 R4, R4, R5, RZ ;  /* 0x0000000504047227 */ /* 0x000fc800078e00ff */
[----:B------:R-:W-:Y:S02]  /*0a30*/  IMAD.MOV R4, RZ, RZ, -R4 ;  /* 0x000000ffff047224 */ /* 0x000fe400078e0a04 */
[----:B---3--:R-:W-:Y:S02]  /*0a40*/  VIADD R8, R7, 0xffffffe ;  /* 0x0ffffffe07087836 */ /* 0x008fe40000000000 */
[C---:B------:R-:W-:Y:S01]  /*0a50*/  IMAD R5, R12.reuse, R4, R5 ;  /* 0x000000040c057224 */ /* 0x040fe200078e0205 */
[----:B------:R-:W-:Y:S01]  /*0a60*/  SHF.R.U32.HI R4, RZ, 0x5, R0 ;  /* 0x00000005ff047819 */ /* 0x000fe20000011600 */
[----:B------:R3:W5:Y:S03]  /*0a70*/  F2I.FTZ.U32.TRUNC.NTZ R9, R8 ;  /* 0x0000000800097305 */ /* 0x000766000021f000 */
[----:B------:R-:W-:Y:S01]  /*0a80*/  ISETP.GT.U32.AND P0, PT, R12, R5, PT ;  /* 0x000000050c00720c */ /* 0x000fe20003f04070 */
[----:B------:R-:W-:-:S02]  /*0a90*/  IMAD.SHL.U32 R3, R4, 0x200000, RZ ;  /* 0x0020000004037824 */ /* 0x000fc400078e00ff */
[----:B------:R-:W-:-:S03]  /*0aa0*/  IMAD.SHL.U32 R7, R4, 0x10, RZ ;  /* 0x0000001004077824 */ /* 0x000fc600078e00ff */
[----:B------:R-:W-:Y:S01]  /*0ab0*/  LOP3.LUT R3, R3, 0x600000, RZ, 0xc0, !PT ;  /* 0x0060000003037812 */ /* 0x000fe200078ec0ff */
[----:B---3--:R-:W-:Y:S01]  /*0ac0*/  IMAD.MOV.U32 R8, RZ, RZ, RZ ;  /* 0x000000ffff087224 */ /* 0x008fe200078e00ff */
[----:B------:R-:W-:Y:S02]  /*0ad0*/  LOP3.LUT R7, R7, 0x40, RZ, 0xc0, !PT ;  /* 0x0000004007077812 */ /* 0x000fe400078ec0ff */
[----:B------:R-:W-:Y:S01]  /*0ae0*/  R2UR UR5, R3 ;  /* 0x00000000030572ca */ /* 0x000fe200000e0000 */
[----:B------:R-:W-:Y:S01]  /*0af0*/  IMAD.SHL.U32 R3, R13, 0x80, RZ ;  /* 0x000000800d037824 */ /* 0x000fe200078e00ff */
[----:B------:R-:W-:Y:S01]  /*0b00*/  R2UR UR10, R7 ;  /* 0x00000000070a72ca */ /* 0x000fe200000e0000 */
[----:B------:R-:W-:Y:S01]  /*0b10*/  @!P0 IMAD.IADD R5, R5, 0x1, -R12 ;  /* 0x0000000105058824 */ /* 0x000fe200078e0a0c */
[----:B--2---:R-:W-:Y:S01]  /*0b20*/  R2UR UR8, R11 ;  /* 0x000000000b0872ca */ /* 0x004fe200000e0000 */
[----:B-----5:R-:W-:Y:S01]  /*0b30*/  IMAD.MOV R15, RZ, RZ, -R9 ;  /* 0x000000ffff0f7224 */ /* 0x020fe200078e0a09 */
[----:B------:R-:W-:-:S02]  /*0b40*/  LOP3.LUT R10, R3, R10, RZ, 0xfc, !PT ;  /* 0x0000000a030a7212 */ /* 0x000fc400078efcff */
[----:B------:R-:W-:Y:S01]  /*0b50*/  ISETP.GT.U32.AND P0, PT, R12, R5, PT ;  /* 0x000000050c00720c */ /* 0x000fe20003f04070 */
[----:B------:R-:W-:Y:S01]  /*0b60*/  IMAD R7, R15, R6, RZ ;  /* 0x000000060f077224 */ /* 0x000fe200078e02ff */
[----:B------:R-:W-:Y:S01]  /*0b70*/  IABS R13, R10 ;  /* 0x0000000a000d7213 */ /* 0x000fe20000000000 */
[----:B------:R-:W-:Y:S01]  /*0b80*/  IMAD R15, R136, 0x2, R41 ;  /* 0x00000002880f7824 */ /* 0x000fe200078e0229 */
[C---:B------:R-:W-:Y:S01]  /*0b90*/  LOP3.LUT R40, R10.reuse, 0x4, RZ, 0xfc, !PT ;  /* 0x000000040a287812 */ /* 0x040fe200078efcff */
[----:B------:R-:W-:Y:S01]  /*0ba0*/  IMAD.HI.U32 R8, R9, R7, R8 ;  /* 0x0000000709087227 */ /* 0x000fe200078e0008 */
[----:B------:R-:W-:Y:S02]  /*0bb0*/  LOP3.LUT R42, R10, 0x8, RZ, 0xfc, !PT ;  /* 0x000000080a2a7812 */ /* 0x000fe400078efcff */
[----:B------:R-:W-:Y:S01]  /*0bc0*/  IABS R17, R40 ;  /* 0x0000002800117213 */ /* 0x000fe20000000000 */
[----:B------:R-:W-:Y:S01]  /*0bd0*/  UIADD3 UR10, UPT, UPT, UR10, UR5, UR8 ;  /* 0x000000050a0a7290 */ /* 0x000fe2000fffe008 */
[----:B------:R-:W-:Y:S01]  /*0be0*/  IABS R19, R42 ;  /* 0x0000002a00137213 */ /* 0x000fe20000000000 */
[----:B------:R-:W-:-:S04]  /*0bf0*/  IMAD.HI.U32 R7, R8, R13, RZ ;  /* 0x0000000d08077227 */ /* 0x000fc800078e00ff */
[----:B------:R-:W-:Y:S01]  /*0c00*/  @!P0 IMAD.IADD R5, R5, 0x1, -R12 ;  /* 0x0000000105058824 */ /* 0x000fe200078e0a0c */
[----:B------:R-:W-:Y:S01]  /*0c10*/  ISETP.NE.AND P0, PT, R32, RZ, PT ;  /* 0x000000ff2000720c */ /* 0x000fe20003f05270 */
[----:B------:R-:W-:-:S04]  /*0c20*/  IMAD.HI.U32 R9, R8, R17, RZ ;  /* 0x0000001108097227 */ /* 0x000fc800078e00ff */
[----:B------:R-:W-:Y:S02]  /*0c30*/  IMAD.MOV R7, RZ, RZ, -R7 ;  /* 0x000000ffff077224 */ /* 0x000fe400078e0a07 */
[----:B------:R-:W-:-:S04]  /*0c40*/  IMAD.HI.U32 R11, R8, R19, RZ ;  /* 0x00000013080b7227 */ /* 0x000fc800078e00ff */
[----:B------:R-:W-:Y:S02]  /*0c50*/  IMAD.MOV R9, RZ, RZ, -R9 ;  /* 0x000000ffff097224 */ /* 0x000fe400078e0a09 */
[----:B------:R-:W-:Y:S02]  /*0c60*/  IMAD R12, R6, R7, R13 ;  /* 0x00000007060c7224 */ /* 0x000fe400078e020d */
[----:B------:R-:W-:Y:S02]  /*0c70*/  IMAD R13, R136, 0x2, R15 ;  /* 0x00000002880d7824 */ /* 0x000fe400078e020f */
[----:B------:R-:W-:Y:S02]  /*0c80*/  IMAD.MOV R11, RZ, RZ, -R11 ;  /* 0x000000ffff0b7224 */ /* 0x000fe400078e0a0b */
[----:B------:R-:W-:Y:S02]  /*0c90*/  IMAD R14, R6, R9, R17 ;  /* 0x00000009060e7224 */ /* 0x000fe400078e0211 */
[----:B------:R-:W-:Y:S01]  /*0ca0*/  @!P2 IMAD.MOV R5, RZ, RZ, -R5 ;  /* 0x000000ffff05a224 */ /* 0x000fe200078e0a05 */
[----:B------:R-:W-:Y:S01]  /*0cb0*/  @!P0 LOP3.LUT R5, RZ, R32, RZ, 0x33, !PT ;  /* 0x00000020ff058212 */ /* 0x000fe200078e33ff */
[----:B------:R-:W-:Y:S01]  /*0cc0*/  IMAD R9, R136, 0x2, R13 ;  /* 0x0000000288097824 */ /* 0x000fe200078e020d */
[----:B------:R-:W-:Y:S01]  /*0cd0*/  ISETP.NE.U32.AND P2, PT, R69, RZ, PT ;  /* 0x000000ff4500720c */ /* 0x000fe20003f45070 */
[----:B------:R-:W-:-:S02]  /*0ce0*/  IMAD R16, R6, R11, R19 ;  /* 0x0000000b06107224 */ /* 0x000fc400078e0213 */
[----:B------:R-:W-:Y:S02]  /*0cf0*/  IMAD R11, R136, 0x2, R9 ;  /* 0x00000002880b7824 */ /* 0x000fe400078e0209 */
[----:B-1----:R-:W-:Y:S02]  /*0d00*/  IMAD R17, R5, R65, RZ ;  /* 0x0000004105117224 */ /* 0x002fe400078e02ff */
[----:B------:R-:W-:Y:S02]  /*0d10*/  VIADD R65, R64, 0x3f ;  /* 0x0000003f40417836 */ /* 0x000fe40000000000 */
[----:B------:R-:W-:-:S03]  /*0d20*/  IMAD R5, R136, 0x2, R11 ;  /* 0x0000000288057824 */ /* 0x000fc600078e020b */
[----:B------:R-:W-:Y:S01]  /*0d30*/  ISETP.GT.AND P0, PT, R65, 0x3f, PT ;  /* 0x0000003f4100780c */ /* 0x000fe20003f04270 */
[----:B------:R-:W-:Y:S01]  /*0d40*/  IMAD R7, R136, 0x2, R5 ;  /* 0x0000000288077824 */ /* 0x000fe200078e0205 */
[----:B----4-:R-:W-:Y:S11]  /*0d50*/  @P1 BRA `(.L_x_5) ;  /* 0x0000000000181947 */ /* 0x010ff60003800000 */
[----:B------:R-:W-:Y:S01]  /*0d60*/  ELECT P3, URZ, PT ;  /* 0x0000000000ff782f */ /* 0x000fe20003860000 */
[----:B------:R-:W-:Y:S01]  /*0d70*/  IMAD.MOV.U32 R18, RZ, RZ, 0x1 ;  /* 0x00000001ff127424 */ /* 0x000fe200078e00ff */
[----:B------:R-:W-:Y:S01]  /*0d80*/  UMOV UR5, 0x40 ;  /* 0x0000004000057882 */ /* 0x000fe20000000000 */
[----:B------:R-:W-:Y:S01]  /*0d90*/  UVIRTCOUNT.DEALLOC.SMPOOL 0x80 ;  /* 0x000000800000784c */ /* 0x000fe20000000000 */
[----:B------:R-:W-:-:S09]  /*0da0*/  ULEA UR5, UR4, UR5, 0x18 ;  /* 0x0000000504057291 */ /* 0x000fd2000f8ec0ff */
[----:B------:R1:W-:Y:S03]  /*0db0*/  @P3 STS.U8 [UR5], R18 ;  /* 0x00000012ff003988 */ /* 0x0003e60008000005 */
.L_x_5:
[----:B------:R-:W-:Y:S01]  /*0dc0*/  STTM.x64 tmem[UR10], RZ ;  /* 0x000000ff000079ed */ /* 0x000fe2000834000a */
[----:B------:R-:W2:Y:S02]  /*0dd0*/  FENCE.VIEW.ASYNC.T ;  /* 0x00000000000073c6 */ /* 0x000ea40000000200 */
[----:B--2---:R-:W-:Y:S01]  /*0de0*/  VOTEU.ALL UP0, P2 ;  /* 0x0000000000ff7886 */ /* 0x004fe20001000000 */
[C---:B------:R-:W-:Y:S01]  /*0df0*/  IMAD R21, R136.reuse, 0x2, R7 ;  /* 0x0000000288157824 */ /* 0x040fe200078e0207 */
[----:B------:R-:W-:Y:S01]  /*0e00*/  VOTEU.ALL UP1, P2 ;  /* 0x0000000000ff7886 */ /* 0x000fe20001020000 */
[----:B------:R-:W-:Y:S01]  /*0e10*/  IMAD.SHL.U32 R20, R17, 0x2, RZ ;  /* 0x0000000211147824 */ /* 0x000fe200078e00ff */
[----:B------:R-:W-:Y:S01]  /*0e20*/  ISETP.LT.AND P4, PT, R139, R64, P0 ;  /* 0x000000408b00720c */ /* 0x000fe20000781270 */
[----:B------:R-:W-:Y:S01]  /*0e30*/  IMAD R19, R136, 0x2, R21 ;  /* 0x0000000288137824 */ /* 0x000fe200078e0215 */
[----:B------:R-:W-:-:S04]  /*0e40*/  @!UP0 UIADD3 UR4, UPT, UPT, -UR6, 0x100000, URZ ;  /* 0x0010000006048890 */ /* 0x000fc8000fffe1ff */
[----:B------:R-:W-:Y:S02]  /*0e50*/  @!UP0 USHF.L.U32 UR5, UR4, 0xb, URZ ;  /* 0x0000000b04058899 */ /* 0x000fe400080006ff */
[----:B------:R-:W-:Y:S01]  /*0e60*/  @!UP0 USHF.L.U32 UR4, UR4, 0x1, URZ ;  /* 0x0000000104048899 */ /* 0x000fe200080006ff */
[----:B------:R-:W-:Y:S01]  /*0e70*/  BAR.SYNC.DEFER_BLOCKING 0x0 ;  /* 0x0000000000007b1d */ /* 0x000fe20000010000 */
[----:B------:R-:W-:Y:S01]  /*0e80*/  IADD3 R32, P5, PT, R20, UR12, RZ ;  /* 0x0000000c14207c10 */ /* 0x000fe2000ffbe0ff */
[C---:B------:R-:W-:Y:S01]  /*0e90*/  IMAD R27, R136.reuse, 0x2, R19 ;  /* 0x00000002881b7824 */ /* 0x040fe200078e0213 */
[----:B------:R-:W-:Y:S02]  /*0ea0*/  ISETP.LT.AND P3, PT, R141, R64, P0 ;  /* 0x000000408d00720c */ /* 0x000fe40000761270 */
[----:B------:R-:W-:Y:S01]  /*0eb0*/  LEA.HI.X.SX32 R34, R17, UR13, 0x1, P5 ;  /* 0x0000000d11227c11 */ /* 0x000fe2000a8f0eff */
[----:B------:R-:W-:Y:S01]  /*0ec0*/  IMAD R29, R136, 0x2, R27 ;  /* 0x00000002881d7824 */ /* 0x000fe200078e021b */
[----:B------:R-:W-:-:S03]  /*0ed0*/  LEA R22, P5, R15, R32, 0x1 ;  /* 0x000000200f167211 */ /* 0x000fc600078a08ff */
[----:B------:R-:W-:Y:S01]  /*0ee0*/  IMAD R43, R136, 0x2, R29 ;  /* 0x00000002882b7824 */ /* 0x000fe200078e021d */
[----:B------:R-:W-:-:S03]  /*0ef0*/  LEA.HI.X.SX32 R23, R15, R34, 0x1, P5 ;  /* 0x000000220f177211 */ /* 0x000fc600028f0eff */
[C---:B------:R-:W-:Y:S01]  /*0f00*/  IMAD R45, R136.reuse, 0x2, R43 ;  /* 0x00000002882d7824 */ /* 0x040fe200078e022b */
[----:B------:R-:W2:Y:S02]  /*0f10*/  FENCE.VIEW.ASYNC.S ;  /* 0x00000000000073c6 */ /* 0x000ea40000000000 */
[----:B--2---:R2:W3:Y:S02]  /*0f20*/  @!UP1 SYNCS.EXCH.64 URZ, [UR11], UR4 ;  /* 0x000000040bff95b2 */ /* 0x0044e40008000100 */
[----:B---3--:R-:W-:Y:S01]  /*0f30*/  BAR.SYNC.DEFER_BLOCKING 0x0 ;  /* 0x0000000000007b1d */ /* 0x008fe20000010000 */
[----:B------:R-:W-:Y:S01]  /*0f40*/  IMAD R31, R136, 0x2, R45 ;  /* 0x00000002881f7824 */ /* 0x000fe200078e022d */
[----:B------:R-:W-:-:S03]  /*0f50*/  LOP3.LUT R143, R68, 0x10, RZ, 0xfc, !PT ;  /* 0x00000010448f7812 */ /* 0x000fc600078efcff */
[----:B------:R-:W-:Y:S01]  /*0f60*/  IMAD R47, R136, 0x2, R31 ;  /* 0x00000002882f7824 */ /* 0x000fe200078e021f */
[----:B------:R-:W-:-:S03]  /*0f70*/  ISETP.LT.AND P5, PT, R143, R64, P0 ;  /* 0x000000408f00720c */ /* 0x000fc600007a1270 */
[C---:B------:R-:W-:Y:S01]  /*0f80*/  IMAD R49, R136.reuse, 0x2, R47 ;  /* 0x0000000288317824 */ /* 0x040fe200078e022f */
[----:B------:R-:W-:Y:S01]  /*0f90*/  PRMT R228, RZ, 0x7610, R228 ;  /* 0x00007610ffe47816 */ /* 0x000fe200000000e4 */
[----:B--2---:R-:W2:Y:S02]  /*0fa0*/  LDCU UR4, c[0x0][0x3b0] ;  /* 0x00007600ff0477ac */ /* 0x004ea40008000800 */
[----:B------:R-:W-:Y:S01]  /*0fb0*/  IMAD R51, R136, 0x2, R49 ;  /* 0x0000000288337824 */ /* 0x000fe200078e0231 */
[----:B------:R-:W-:-:S03]  /*0fc0*/  PRMT R241, RZ, 0x7610, R241 ;  /* 0x00007610fff17816 */ /* 0x000fc600000000f1 */
[----:B------:R-:W-:Y:S01]  /*0fd0*/  IMAD R53, R136, 0x2, R51 ;  /* 0x0000000288357824 */ /* 0x000fe200078e0233 */
[----:B------:R3:W4:Y:S01]  /*0fe0*/  @P4 LDG.E.U16 R239, desc[UR18][R22.64] ;  /* 0x0000001216ef4981 */ /* 0x000722000c1e1500 */
[C---:B------:R-:W-:Y:S02]  /*0ff0*/  LEA R24, P4, R13.reuse, R32, 0x1 ;  /* 0x000000200d187211 */ /* 0x040fe400078808ff */
[----:B------:R-:W-:Y:S02]  /*1000*/  LOP3.LUT R145, R68, 0x18, RZ, 0xfc, !PT ;  /* 0x0000001844917812 */ /* 0x000fe400078efcff */
[----:B------:R-:W-:Y:S01]  /*1010*/  LEA.HI.X.SX32 R25, R13, R34, 0x1, P4 ;  /* 0x000000220d197211 */ /* 0x000fe200020f0eff */
[----:B------:R-:W-:Y:S01]  /*1020*/  IMAD R55, R136, 0x2, R53 ;  /* 0x0000000288377824 */ /* 0x000fe200078e0235 */
[----:B------:R-:W-:Y:S02]  /*1030*/  LOP3.LUT R147, R68, 0x1a, RZ, 0xfc, !PT ;  /* 0x0000001a44937812 */ /* 0x000fe400078efcff */
[----:B------:R-:W-:Y:S01]  /*1040*/  ISETP.LT.AND P4, PT, R145, R64, P0 ;  /* 0x000000409100720c */ /* 0x000fe20000781270 */
[----:B------:R5:W2:Y:S01]  /*1050*/  @P3 LDG.E.U16 R228, desc[UR18][R24.64] ;  /* 0x0000001218e43981 */ /* 0x000aa2000c1e1500 */
[----:B---3--:R-:W-:-:S04]  /*1060*/  LEA R22, P6, R5, R32, 0x1 ;  /* 0x0000002005167211 */ /* 0x008fc800078c08ff */
[----:B------:R-:W-:Y:S02]  /*1070*/  LEA.HI.X.SX32 R23, R5, R34, 0x1, P6 ;  /* 0x0000002205177211 */ /* 0x000fe400030f0eff */
[----:B------:R-:W-:Y:S01]  /*1080*/  LEA R26, P3, R27, R32, 0x1 ;  /* 0x000000201b1a7211 */ /* 0x000fe200078608ff */
[C---:B------:R-:W-:Y:S02]  /*1090*/  IMAD R57, R136.reuse, 0x2, R55 ;  /* 0x0000000288397824 */ /* 0x040fe400078e0237 */
[----:B------:R-:W3:Y:S01]  /*10a0*/  @P5 LDG.E.U16 R241, desc[UR18][R22.64] ;  /* 0x0000001216f15981 */ /* 0x000ee2000c1e1500 */
[----:B------:R-:W-:Y:S02]  /*10b0*/  ISETP.LT.AND P5, PT, R147, R64, P0 ;  /* 0x000000409300720c */ /* 0x000fe400007a1270 */
[----:B------:R-:W-:Y:S01]  /*10c0*/  LEA.HI.X.SX32 R27, R27, R34, 0x1, P3 ;  /* 0x000000221b1b7211 */ /* 0x000fe200018f0eff */
[----:B------:R-:W-:Y:S01]  /*10d0*/  IMAD R59, R136, 0x2, R57 ;  /* 0x00000002883b7824 */ /* 0x000fe200078e0239 */
[----:B-----5:R-:W-:-:S02]  /*10e0*/  LEA R24, P3, R29, R32, 0x1 ;  /* 0x000000201d187211 */ /* 0x020fc400078608ff */
[----:B------:R-:W-:Y:S02]  /*10f0*/  PRMT R233, RZ, 0x7610, R233 ;  /* 0x00007610ffe97816 */ /* 0x000fe400000000e9 */
[----:B------:R-:W-:Y:S01]  /*1100*/  LEA.HI.X.SX32 R25, R29, R34, 0x1, P3 ;  /* 0x000000221d197211 */ /* 0x000fe200018f0eff */
[----:B------:R-:W-:Y:S01]  /*1110*/  IMAD R29, R136, 0x2, R59 ;  /* 0x00000002881d7824 */ /* 0x000fe200078e023b */
[----:B------:R-:W-:Y:S02]  /*1120*/  PRMT R223, RZ, 0x7610, R223 ;  /* 0x00007610ffdf7816 */ /* 0x000fe400000000df */
[----:B------:R-:W-:Y:S01]  /*1130*/  LOP3.LUT R151, R68, 0x28, RZ, 0xfc, !PT ;  /* 0x0000002844977812 */ /* 0x000fe200078efcff */
[----:B------:R-:W-:Y:S01]  /*1140*/  IMAD R61, R136, 0x2, R29 ;  /* 0x00000002883d7824 */ /* 0x000fe200078e021d */
[----:B------:R5:W2:Y:S01]  /*1150*/  @P4 LDG.E.U16 R233, desc[UR18][R26.64] ;  /* 0x000000121ae94981 */ /* 0x000aa2000c1e1500 */
[----:B------:R-:W-:Y:S02]  /*1160*/  LOP3.LUT R149, R68, 0x20, RZ, 0xfc, !PT ;  /* 0x0000002044957812 */ /* 0x000fe400078efcff */
[----:B------:R-:W-:Y:S01]  /*1170*/  ISETP.LT.AND P3, PT, R151, R64, P0 ;  /* 0x000000409700720c */ /* 0x000fe20000761270 */
[----:B------:R-:W2:Y:S01]  /*1180*/  @P5 LDG.E.U16 R223, desc[UR18][R24.64] ;  /* 0x0000001218df5981 */ /* 0x000ea2000c1e1500 */
[----:B------:R-:W-:Y:S01]  /*1190*/  IMAD R63, R136, 0x2, R61 ;  /* 0x00000002883f7824 */ /* 0x000fe200078e023d */
[----:B-----5:R-:W-:-:S02]  /*11a0*/  LEA R26, P5, R53, R32, 0x1 ;  /* 0x00000020351a7211 */ /* 0x020fc400078a08ff */
[----:B------:R-:W-:Y:S02]  /*11b0*/  ISETP.LT.AND P4, PT, R149, R64, P0 ;  /* 0x000000409500720c */ /* 0x000fe40000781270 */
[----:B------:R-:W-:Y:S01]  /*11c0*/  LEA.HI.X.SX32 R27, R53, R34, 0x1, P5 ;  /* 0x00000022351b7211 */ /* 0x000fe200028f0eff */
[----:B------:R-:W-:Y:S01]  /*11d0*/  IMAD R53, R136, 0x2, R63 ;  /* 0x0000000288357824 */ /* 0x000fe200078e023f */
[----:B------:R-:W-:Y:S02]  /*11e0*/  LOP3.LUT R155, R68, 0x38, RZ, 0xfc, !PT ;  /* 0x00000038449b7812 */ /* 0x000fe400078efcff */
[----:B------:R-:W-:Y:S01]  /*11f0*/  PRMT R231, RZ, 0x7610, R231 ;  /* 0x00007610ffe77816 */ /* 0x000fe200000000e7 */
[----:B------:R-:W-:Y:S01]  /*1200*/  IMAD R67, R136, 0x2, R53 ;  /* 0x0000000288437824 */ /* 0x000fe200078e0235 */
[----:B------:R-:W-:Y:S02]  /*1210*/  LEA R22, P6, R31, R32, 0x1 ;  /* 0x000000201f167211 */ /* 0x000fe400078c08ff */
[----:B------:R-:W-:-:S02]  /*1220*/  ISETP.LT.AND P5, PT, R155, R64, P0 ;  /* 0x000000409b00720c */ /* 0x000fc400007a1270 */
[C---:B------:R-:W-:Y:S01]  /*1230*/  LOP3.LUT R153, R68.reuse, 0x30, RZ, 0xfc, !PT ;  /* 0x0000003044997812 */ /* 0x040fe200078efcff */
[----:B------:R-:W5:Y:S01]  /*1240*/  @P3 LDG.E.U16 R231, desc[UR18][R26.64] ;  /* 0x000000121ae73981 */ /* 0x000f62000c1e1500 */
[----:B------:R-:W-:Y:S02]  /*1250*/  PRMT R235, RZ, 0x7610, R235 ;  /* 0x00007610ffeb7816 */ /* 0x000fe400000000eb */
[----:B------:R-:W-:Y:S02]  /*1260*/  LEA.HI.X.SX32 R23, R31, R34, 0x1, P6 ;  /* 0x000000221f177211 */ /* 0x000fe400030f0eff */
[----:B------:R-:W-:Y:S02]  /*1270*/  LEA R30, P3, R67, R32, 0x1 ;  /* 0x00000020431e7211 */ /* 0x000fe400078608ff */
[----:B------:R-:W-:Y:S01]  /*1280*/  ISETP.LT.AND P6, PT, R153, R64, P0 ;  /* 0x000000409900720c */ /* 0x000fe200007c1270 */
[----:B------:R1:W2:Y:S01]  /*1290*/  @P4 LDG.E.U16 R235, desc[UR18][R22.64] ;  /* 0x0000001216eb4981 */ /* 0x0002a2000c1e1500 */
[----:B------:R-:W-:-:S02]  /*12a0*/  LOP3.LUT R159, R68, 0x12, RZ, 0xfc, !PT ;  /* 0x00000012449f7812 */ /* 0x000fc400078efcff */
[----:B------:R-:W-:Y:S02]  /*12b0*/  PRMT R227, RZ, 0x7610, R227 ;  /* 0x00007610ffe37816 */ /* 0x000fe400000000e3 */
[----:B------:R-:W-:Y:S02]  /*12c0*/  LEA.HI.X.SX32 R31, R67, R34, 0x1, P3 ;  /* 0x00000022431f7211 */ /* 0x000fe400018f0eff */
[----:B------:R-:W-:Y:S02]  /*12d0*/  LEA R28, P4, R29, R32, 0x1 ;  /* 0x000000201d1c7211 */ /* 0x000fe400078808ff */
[----:B------:R-:W-:Y:S01]  /*12e0*/  ISETP.LT.AND P3, PT, R159, R64, P0 ;  /* 0x000000409f00720c */ /* 0x000fe20000761270 */
[----:B------:R-:W2:Y:S01]  /*12f0*/  @P5 LDG.E.U16 R227, desc[UR18][R30.64] ;  /* 0x000000121ee35981 */ /* 0x000ea2000c1e1500 */
[----:B------:R-:W-:Y:S02]  /*1300*/  LOP3.LUT R157, R68, 0x22, RZ, 0xfc, !PT ;  /* 0x00000022449d7812 */ /* 0x000fe400078efcff */
[----:B------:R-:W-:-:S02]  /*1310*/  PRMT R229, RZ, 0x7610, R229 ;  /* 0x00007610ffe57816 */ /* 0x000fc400000000e5 */
[----:B------:R-:W-:Y:S02]  /*1320*/  LEA.HI.X.SX32 R29, R29, R34, 0x1, P4 ;  /* 0x000000221d1d7211 */ /* 0x000fe400020f0eff */
[----:B-1----:R-:W-:Y:S02]  /*1330*/  LEA R22, P5, R7, R32, 0x1 ;  /* 0x0000002007167211 */ /* 0x002fe400078a08ff */
[----:B------:R-:W-:Y:S01]  /*1340*/  ISETP.LT.AND P4, PT, R157, R64, P0 ;  /* 0x000000409d00720c */ /* 0x000fe20000781270 */
[----:B------:R1:W2:Y:S01]  /*1350*/  @P6 LDG.E.U16 R229, desc[UR18][R28.64] ;  /* 0x000000121ce56981 */ /* 0x0002a2000c1e1500 */
[----:B------:R-:W-:Y:S02]  /*1360*/  LOP3.LUT R163, R68, 0x32, RZ, 0xfc, !PT ;  /* 0x0000003244a37812 */ /* 0x000fe400078efcff */
[----:B------:R-:W-:Y:S02]  /*1370*/  PRMT R224, RZ, 0x7610, R224 ;  /* 0x00007610ffe07816 */ /* 0x000fe400000000e0 */
[----:B------:R-:W-:-:S02]  /*1380*/  LEA.HI.X.SX32 R23, R7, R34, 0x1, P5 ;  /* 0x0000002207177211 */ /* 0x000fc400028f0eff */
[----:B------:R-:W-:Y:S02]  /*1390*/  LEA R24, P6, R47, R32, 0x1 ;  /* 0x000000202f187211 */ /* 0x000fe400078c08ff */
[----:B------:R-:W-:Y:S01]  /*13a0*/  ISETP.LT.AND P5, PT, R163, R64, P0 ;  /* 0x00000040a300720c */ /* 0x000fe200007a1270 */
[----:B------:R0:W2:Y:S01]  /*13b0*/  @P3 LDG.E.U16 R224, desc[UR18][R22.64] ;  /* 0x0000001216e03981 */ /* 0x0000a2000c1e1500 */
[----:B------:R-:W-:Y:S02]  /*13c0*/  LOP3.LUT R161, R68, 0x2a, RZ, 0xfc, !PT ;  /* 0x0000002a44a17812 */ /* 0x000fe400078efcff */
[----:B------:R-:W-:Y:S02]  /*13d0*/  PRMT R226, RZ, 0x7610, R226 ;  /* 0x00007610ffe27816 */ /* 0x000fe400000000e2 */
[----:B------:R-:W-:Y:S02]  /*13e0*/  LEA.HI.X.SX32 R25, R47, R34, 0x1, P6 ;  /* 0x000000222f197211 */ /* 0x000fe400030f0eff */
[----:B-1----:R-:W-:-:S02]  /*13f0*/  LEA R28, P3, R61, R32, 0x1 ;  /* 0x000000203d1c7211 */ /* 0x002fc400078608ff */
[----:B------:R-:W-:Y:S01]  /*1400*/  ISETP.LT.AND P6, PT, R161, R64, P0 ;  /* 0x00000040a100720c */ /* 0x000fe200007c1270 */
[----:B------:R1:W2:Y:S01]  /*1410*/  @P4 LDG.E.U16 R226, desc[UR18][R24.64] ;  /* 0x0000001218e24981 */ /* 0x0002a2000c1e1500 */
[C---:B------:R-:W-:Y:S02]  /*1420*/  LOP3.LUT R167, R68.reuse, 0xc, RZ, 0xfc, !PT ;  /* 0x0000000c44a77812 */ /* 0x040fe400078efcff */
[----:B------:R-:W-:Y:S02]  /*1430*/  PRMT R146, RZ, 0x7610, R146 ;  /* 0x00007610ff927816 */ /* 0x000fe40000000092 */
[----:B------:R-:W-:Y:S02]  /*1440*/  LEA.HI.X.SX32 R29, R61, R34, 0x1, P3 ;  /* 0x000000223d1d7211 */ /* 0x000fe400018f0eff */
[----:B------:R-:W-:Y:S02]  /*1450*/  LEA R26, P4, R55, R32, 0x1 ;  /* 0x00000020371a7211 */ /* 0x000fe400078808ff */
[----:B------:R-:W-:Y:S01]  /*1460*/  ISETP.LT.AND P3, PT, R167, R64, P0 ;  /* 0x00000040a700720c */ /* 0x000fe20000761270 */
[----:B------:R-:W2:Y:S01]  /*1470*/  @P5 LDG.E.U16 R146, desc[UR18][R28.64] ;  /* 0x000000121c925981 */ /* 0x000ea2000c1e1500 */
[----:B------:R-:W-:-:S02]  /*1480*/  LOP3.LUT R165, R68, 0x3a, RZ, 0xfc, !PT ;  /* 0x0000003a44a57812 */ /* 0x000fc400078efcff */
[----:B------:R-:W-:Y:S01]  /*1490*/  PRMT R152, RZ, 0x7610, R152 ;  /* 0x00007610ff987816 */ /* 0x000fe20000000098 */
[----:B------:R-:W-:Y:S01]  /*14a0*/  IMAD R67, R136, 0x2, R67 ;  /* 0x0000000288437824 */ /* 0x000fe200078e0243 */
[----:B------:R-:W-:Y:S02]  /*14b0*/  LEA.HI.X.SX32 R27, R55, R34, 0x1, P4 ;  /* 0x00000022371b7211 */ /* 0x000fe400020f0eff */
[----:B0-----:R-:W-:Y:S02]  /*14c0*/  LEA R22, P5, R9, R32, 0x1 ;  /* 0x0000002009167211 */ /* 0x001fe400078a08ff */
[----:B------:R-:W-:Y:S01]  /*14d0*/  ISETP.LT.AND P4, PT, R165, R64, P0 ;  /* 0x00000040a500720c */ /* 0x000fe20000781270 */
[----:B------:R0:W2:Y:S01]  /*14e0*/  @P6 LDG.E.U16 R152, desc[UR18][R26.64] ;  /* 0x000000121a986981 */ /* 0x0000a2000c1e1500 */
[----:B------:R-:W-:Y:S02]  /*14f0*/  PRMT R144, RZ, 0x7610, R144 ;  /* 0x00007610ff907816 */ /* 0x000fe40000000090 */
[----:B------:R-:W-:-:S02]  /*1500*/  LEA.HI.X.SX32 R23, R9, R34, 0x1, P5 ;  /* 0x0000002209177211 */ /* 0x000fc400028f0eff */
[C---:B------:R-:W-:Y:S02]  /*1510*/  LEA R30, P6, R67.reuse, R32, 0x1 ;  /* 0x00000020431e7211 */ /* 0x040fe400078c08ff */
[----:B------:R-:W-:Y:S01]  /*1520*/  PRMT R142, RZ, 0x7610, R142 ;  /* 0x00007610ff8e7816 */ /* 0x000fe2000000008e */
[----:B------:R0:W2:Y:S01]  /*1530*/  @P3 LDG.E.U16 R144, desc[UR18][R22.64] ;  /* 0x0000001216903981 */ /* 0x0000a2000c1e1500 */
[----:B------:R-:W-:Y:S02]  /*1540*/  LEA.HI.X.SX32 R31, R67, R34, 0x1, P6 ;  /* 0x00000022431f7211 */ /* 0x000fe400030f0eff */
[----:B-1----:R-:W-:Y:S02]  /*1550*/  LEA R24, P3, R21, R32, 0x1 ;  /* 0x0000002015187211 */ /* 0x002fe400078608ff */
[C---:B------:R-:W-:Y:S01]  /*1560*/  LOP3.LUT R169, R68.reuse, 0x14, RZ, 0xfc, !PT ;  /* 0x0000001444a97812 */ /* 0x040fe200078efcff */
[----:B------:R-:W2:Y:S01]  /*1570*/  @P4 LDG.E.U16 R142, desc[UR18][R30.64] ;  /* 0x000000121e8e4981 */ /* 0x000ea2000c1e1500 */
[----:B------:R-:W-:-:S02]  /*1580*/  LOP3.LUT R173, R68, 0x24, RZ, 0xfc, !PT ;  /* 0x0000002444ad7812 */ /* 0x000fc400078efcff */
[----:B0-----:R-:W-:Y:S02]  /*1590*/  LEA R26, P5, R43, R32, 0x1 ;  /* 0x000000202b1a7211 */ /* 0x001fe400078a08ff */
[----:B------:R-:W-:Y:S02]  /*15a0*/  LEA.HI.X.SX32 R25, R21, R34, 0x1, P3 ;  /* 0x0000002215197211 */ /* 0x000fe400018f0eff */
[----:B------:R-:W-:Y:S02]  /*15b0*/  LOP3.LUT R171, R68, 0x1c, RZ, 0xfc, !PT ;  /* 0x0000001c44ab7812 */ /* 0x000fe400078efcff */
[-C--:B------:R-:W-:Y:S02]  /*15c0*/  ISETP.LT.AND P4, PT, R169, R64.reuse, P0 ;  /* 0x00000040a900720c */ /* 0x080fe40000781270 */
[----:B------:R-:W-:Y:S02]  /*15d0*/  ISETP.LT.AND P3, PT, R173, R64, P0 ;  /* 0x00000040ad00720c */ /* 0x000fe40000761270 */
[----:B------:R-:W-:-:S02]  /*15e0*/  LEA.HI.X.SX32 R27, R43, R34, 0x1, P5 ;  /* 0x000000222b1b7211 */ /* 0x000fc400028f0eff */
[----:B------:R-:W-:Y:S02]  /*15f0*/  ISETP.LT.AND P6, PT, R171, R64, P0 ;  /* 0x00000040ab00720c */ /* 0x000fe400007c1270 */
[C---:B------:R-:W-:Y:S02]  /*1600*/  LEA R22, P5, R49.reuse, R32, 0x1 ;  /* 0x0000002031167211 */ /* 0x040fe400078a08ff */
[----:B------:R-:W-:Y:S02]  /*1610*/  LOP3.LUT R177, R68, 0x34, RZ, 0xfc, !PT ;  /* 0x0000003444b17812 */ /* 0x000fe400078efcff */
[----:B------:R-:W-:Y:S02]  /*1620*/  PRMT R148, RZ, 0x7610, R148 ;  /* 0x00007610ff947816 */ /* 0x000fe40000000094 */
[----:B------:R-:W-:Y:S02]  /*1630*/  PRMT R221, RZ, 0x7610, R221 ;  /* 0x00007610ffdd7816 */ /* 0x000fe400000000dd */
[----:B------:R-:W-:-:S02]  /*1640*/  LEA.HI.X.SX32 R23, R49, R34, 0x1, P5 ;  /* 0x0000002231177211 */ /* 0x000fc400028f0eff */
[----:B------:R-:W-:Y:S01]  /*1650*/  LOP3.LUT R175, R68, 0x2c, RZ, 0xfc, !PT ;  /* 0x0000002c44af7812 */ /* 0x000fe200078efcff */
[----:B------:R0:W2:Y:S01]  /*1660*/  @P4 LDG.E.U16 R148, desc[UR18][R24.64] ;  /* 0x0000001218944981 */ /* 0x0000a2000c1e1500 */
[-C--:B------:R-:W-:Y:S02]  /*1670*/  ISETP.LT.AND P5, PT, R177, R64.reuse, P0 ;  /* 0x00000040b100720c */ /* 0x080fe400007a1270 */
[----:B------:R-:W-:Y:S01]  /*1680*/  PRMT R222, RZ, 0x7610, R222 ;  /* 0x00007610ffde7816 */ /* 0x000fe200000000de */
[----:B------:R1:W2:Y:S01]  /*1690*/  @P3 LDG.E.U16 R221, desc[UR18][R22.64] ;  /* 0x0000001216dd3981 */ /* 0x0002a2000c1e1500 */
[----:B------:R-:W-:Y:S02]  /*16a0*/  ISETP.LT.AND P4, PT, R175, R64, P0 ;  /* 0x00000040af00720c */ /* 0x000fe40000781270 */
[----:B------:R-:W-:Y:S02]  /*16b0*/  PRMT R220, RZ, 0x7610, R220 ;  /* 0x00007610ffdc7816 */ /* 0x000fe400000000dc */
[----:B------:R-:W2:Y:S01]  /*16c0*/  @P6 LDG.E.U16 R222, desc[UR18][R26.64] ;  /* 0x000000121ade6981 */ /* 0x000ea2000c1e1500 */
[----:B0-----:R-:W-:-:S02]  /*16d0*/  LEA R24, P3, R63, R32, 0x1 ;  /* 0x000000203f187211 */ /* 0x001fc400078608ff */
[----:B------:R-:W-:Y:S02]  /*16e0*/  LEA R28, P6, R57, R32, 0x1 ;  /* 0x00000020391c7211 */ /* 0x000fe400078c08ff */
[-C--:B------:R-:W-:Y:S01]  /*16f0*/  LEA.HI.X.SX32 R25, R63, R34.reuse, 0x1, P3 ;  /* 0x000000223f197211 */ /* 0x080fe200018f0eff */
[----:B------:R-:W-:Y:S01]  /*1700*/  IMAD R67, R136, 0x2, R67 ;  /* 0x0000000288437824 */ /* 0x000fe200078e0243 */
[C---:B------:R-:W-:Y:S02]  /*1710*/  LOP3.LUT R181, R68.reuse, 0xe, RZ, 0xfc, !PT ;  /* 0x0000000e44b57812 */ /* 0x040fe400078efcff */
[----:B------:R-:W-:Y:S01]  /*1720*/  PRMT R154, RZ, 0x7610, R154 ;  /* 0x00007610ff9a7816 */ /* 0x000fe2000000009a */
[----:B------:R0:W2:Y:S01]  /*1730*/  @P5 LDG.E.U16 R220, desc[UR18][R24.64] ;  /* 0x0000001218dc5981 */ /* 0x0000a2000c1e1500 */
[----:B------:R-:W-:Y:S02]  /*1740*/  LEA.HI.X.SX32 R29, R57, R34, 0x1, P6 ;  /* 0x00000022391d7211 */ /* 0x000fe400030f0eff */
[----:B------:R-:W-:-:S02]  /*1750*/  LOP3.LUT R179, R68, 0x3c, RZ, 0xfc, !PT ;  /* 0x0000003c44b37812 */ /* 0x000fc400078efcff */
[----:B------:R-:W-:Y:S01]  /*1760*/  ISETP.LT.AND P5, PT, R181, R64, P0 ;  /* 0x00000040b500720c */ /* 0x000fe200007a1270 */
[----:B------:R0:W2:Y:S01]  /*1770*/  @P4 LDG.E.U16 R154, desc[UR18][R28.64] ;  /* 0x000000121c9a4981 */ /* 0x0000a2000c1e1500 */
[----:B------:R-:W-:Y:S02]  /*1780*/  LEA R30, P3, R67, R32, 0x1 ;  /* 0x00000020431e7211 */ /* 0x000fe400078608ff */
[----:B------:R-:W-:Y:S02]  /*1790*/  LOP3.LUT R183, R68, 0x16, RZ, 0xfc, !PT ;  /* 0x0000001644b77812 */ /* 0x000fe400078efcff */
[----:B------:R-:W-:Y:S02]  /*17a0*/  ISETP.LT.AND P4, PT, R179, R64, P0 ;  /* 0x00000040b300720c */ /* 0x000fe40000781270 */
[----:B-1----:R-:W-:Y:S02]  /*17b0*/  LEA R22, P6, R11, R32, 0x1 ;  /* 0x000000200b167211 */ /* 0x002fe400078c08ff */
[----:B------:R-:W-:-:S02]  /*17c0*/  LEA.HI.X.SX32 R31, R67, R34, 0x1, P3 ;  /* 0x00000022431f7211 */ /* 0x000fc400018f0eff */
[----:B------:R-:W-:Y:S02]  /*17d0*/  ISETP.LT.AND P3, PT, R183, R64, P0 ;  /* 0x00000040b700720c */ /* 0x000fe40000761270 */
[----:B------:R-:W-:Y:S02]  /*17e0*/  PRMT R217, RZ, 0x7610, R217 ;  /* 0x00007610ffd97816 */ /* 0x000fe400000000d9 */
[----:B------:R-:W-:Y:S02]  /*17f0*/  LEA.HI.X.SX32 R23, R11, R34, 0x1, P6 ;  /* 0x000000220b177211 */ /* 0x000fe400030f0eff */
[----:B0-----:R-:W-:Y:S02]  /*1800*/  LEA R24, P6, R19, R32, 0x1 ;  /* 0x0000002013187211 */ /* 0x001fe400078c08ff */
[----:B------:R-:W-:Y:S01]  /*1810*/  PRMT R219, RZ, 0x7610, R219 ;  /* 0x00007610ffdb7816 */ /* 0x000fe200000000db */
[----:B------:R-:W2:Y:S01]  /*1820*/  @P5 LDG.E.U16 R217, desc[UR18][R22.64] ;  /* 0x0000001216d95981 */ /* 0x000ea2000c1e1500 */
[----:B------:R-:W-:-:S02]  /*1830*/  PRMT R216, RZ, 0x7610, R216 ;  /* 0x00007610ffd87816 */ /* 0x000fc400000000d8 */
[C---:B------:R-:W-:Y:S02]  /*1840*/  LOP3.LUT R185, R68.reuse, 0x1e, RZ, 0xfc, !PT ;  /* 0x0000001e44b97812 */ /* 0x040fe400078efcff */
[----:B------:R-:W-:Y:S01]  /*1850*/  LEA R26, P5, R45, R32, 0x1 ;  /* 0x000000202d1a7211 */ /* 0x000fe200078a08ff */
[----:B------:R-:W2:Y:S01]  /*1860*/  @P4 LDG.E.U16 R219, desc[UR18][R30.64] ;  /* 0x000000121edb4981 */ /* 0x000ea2000c1e1500 */
[----:B------:R-:W-:Y:S02]  /*1870*/  LEA.HI.X.SX32 R25, R19, R34, 0x1, P6 ;  /* 0x0000002213197211 */ /* 0x000fe400030f0eff */
[----:B------:R-:W-:Y:S02]  /*1880*/  LOP3.LUT R187, R68, 0x26, RZ, 0xfc, !PT ;  /* 0x0000002644bb7812 */ /* 0x000fe400078efcff */
[----:B------:R-:W-:Y:S01]  /*1890*/  ISETP.LT.AND P4, PT, R185, R64, P0 ;  /* 0x00000040b900720c */ /* 0x000fe20000781270 */
[----:B------:R0:W2:Y:S01]  /*18a0*/  @P3 LDG.E.U16 R216, desc[UR18][R24.64] ;  /* 0x0000001218d83981 */ /* 0x0000a2000c1e1500 */
[----:B------:R-:W-:-:S02]  /*18b0*/  LEA.HI.X.SX32 R27, R45, R34, 0x1, P5 ;  /* 0x000000222d1b7211 */ /* 0x000fc400028f0eff */
[----:B------:R-:W-:Y:S02]  /*18c0*/  ISETP.LT.AND P5, PT, R187, R64, P0 ;  /* 0x00000040bb00720c */ /* 0x000fe400007a1270 */
[C---:B------:R-:W-:Y:S02]  /*18d0*/  LEA R28, P3, R51.reuse, R32, 0x1 ;  /* 0x00000020331c7211 */ /* 0x040fe400078608ff */
[----:B------:R-:W-:Y:S02]  /*18e0*/  PRMT R215, RZ, 0x7610, R215 ;  /* 0x00007610ffd77816 */ /* 0x000fe400000000d7 */
[----:B------:R-:W-:Y:S02]  /*18f0*/  LEA.HI.X.SX32 R29, R51, R34, 0x1, P3 ;  /* 0x00000022331d7211 */ /* 0x000fe400018f0eff */
[----:B------:R-:W-:Y:S02]  /*1900*/  ISETP.GT.U32.AND P3, PT, R6, R14, PT ;  /* 0x0000000e0600720c */ /* 0x000fe40003f64070 */
[----:B------:R-:W-:Y:S01]  /*1910*/  PRMT R214, RZ, 0x7610, R214 ;  /* 0x00007610ffd67816 */ /* 0x000fe200000000d6 */
[----:B------:R1:W2:Y:S01]  /*1920*/  @P4 LDG.E.U16 R215, desc[UR18][R26.64] ;  /* 0x000000121ad74981 */ /* 0x0002a2000c1e1500 */
[----:B------:R-:W-:-:S02]  /*1930*/  LEA R70, P6, R37, R32, 0x1 ;  /* 0x0000002025467211 */ /* 0x000fc400078c08ff */
[----:B------:R-:W-:Y:S02]  /*1940*/  ISETP.GT.U32.AND P4, PT, R6, R12, PT ;  /* 0x0000000c0600720c */ /* 0x000fe40003f84070 */
[----:B------:R-:W-:Y:S01]  /*1950*/  LEA.HI.X.SX32 R71, R37, R34, 0x1, P6 ;  /* 0x0000002225477211 */ /* 0x000fe200030f0eff */
[----:B------:R4:W2:Y:S01]  /*1960*/  @P5 LDG.E.U16 R214, desc[UR18][R28.64] ;  /* 0x000000121cd65981 */ /* 0x0008a2000c1e1500 */
[-C--:B0-----:R-:W-:Y:S02]  /*1970*/  LEA R24, P6, R59, R32.reuse, 0x1 ;  /* 0x000000203b187211 */ /* 0x081fe400078c08ff */
[----:B------:R-:W-:Y:S02]  /*1980*/  LOP3.LUT R36, R10, 0xc, RZ, 0xfc, !PT ;  /* 0x0000000c0a247812 */ /* 0x000fe400078efcff */
[----:B------:R-:W-:Y:S01]  /*1990*/  LEA R66, P5, R35, R32, 0x1 ;  /* 0x0000002023427211 */ /* 0x000fe200078a08ff */
[----:B-1----:R-:W-:Y:S01]  /*19a0*/  IMAD R27, R136, 0x2, R67 ;  /* 0x00000002881b7824 */ /* 0x002fe200078e0243 */
[----:B------:R-:W-:-:S02]  /*19b0*/  LEA.HI.X.SX32 R25, R59, R34, 0x1, P6 ;  /* 0x000000223b197211 */ /* 0x000fc400030f0eff */
[----:B------:R-:W-:Y:S01]  /*19c0*/  LEA R74, P6, R41, R32, 0x1 ;  /* 0x00000020294a7211 */ /* 0x000fe200078c08ff */
[----:B------:R-:W-:Y:S01]  /*19d0*/  @!P3 IMAD.IADD R14, R14, 0x1, -R6 ;  /* 0x000000010e0eb824 */ /* 0x000fe200078e0a06 */
[----:B------:R-:W-:Y:S02]  /*19e0*/  IABS R31, R36 ;  /* 0x00000024001f7213 */ /* 0x000fe40000000000 */
[----:B------:R-:W-:Y:S02]  /*19f0*/  LEA.HI.X.SX32 R67, R35, R34, 0x1, P5 ;  /* 0x0000002223437211 */ /* 0x000fe400028f0eff */
[----:B------:R-:W-:Y:S02]  /*1a00*/  LEA R72, P5, R39, R32, 0x1 ;  /* 0x0000002027487211 */ /* 0x000fe400078a08ff */
[----:B------:R-:W-:Y:S01]  /*1a10*/  LEA.HI.X.SX32 R75, R41, R34, 0x1, P6 ;  /* 0x00000022294b7211 */ /* 0x000fe200030f0eff */
[----:B------:R-:W-:Y:S01]  /*1a20*/  IMAD.HI.U32 R18, R8, R31, RZ ;  /* 0x0000001f08127227 */ /* 0x000fe200078e00ff */
[----:B------:R-:W-:-:S02]  /*1a30*/  ISETP.GT.U32.AND P6, PT, R6, R16, PT ;  /* 0x000000100600720c */ /* 0x000fc40003fc4070 */
[----:B------:R-:W-:Y:S02]  /*1a40*/  LEA.HI.X.SX32 R73, R39, R34, 0x1, P5 ;  /* 0x0000002227497211 */ /* 0x000fe400028f0eff */
[----:B------:R-:W-:Y:S01]  /*1a50*/  ISETP.GT.U32.AND P5, PT, R6, R14, PT ;  /* 0x0000000e0600720c */ /* 0x000fe20003fa4070 */
[----:B------:R-:W-:Y:S02]  /*1a60*/  @!P4 IMAD.IADD R12, R12, 0x1, -R6 ;  /* 0x000000010c0cc824 */ /* 0x000fe400078e0a06 */
[----:B------:R-:W-:Y:S01]  /*1a70*/  IMAD.MOV R18, RZ, RZ, -R18 ;  /* 0x000000ffff127224 */ /* 0x000fe200078e0a12 */
[C---:B------:R-:W-:Y:S02]  /*1a80*/  LEA R22, P3, R53.reuse, R32, 0x1 ;  /* 0x0000002035167211 */ /* 0x040fe400078608ff */
[C---:B------:R-:W-:Y:S01]  /*1a90*/  ISETP.GT.U32.AND P4, PT, R6.reuse, R12, PT ;  /* 0x0000000c0600720c */ /* 0x040fe20003f84070 */
[----:B------:R-:W-:Y:S02]  /*1aa0*/  IMAD R18, R6, R18, R31 ;  /* 0x0000001206127224 */ /* 0x000fe400078e021f */
[----:B------:R-:W-:Y:S01]  /*1ab0*/  @!P6 IMAD.IADD R16, R16, 0x1, -R6 ;  /* 0x000000011010e824 */ /* 0x000fe200078e0a06 */
[----:B------:R-:W-:-:S02]  /*1ac0*/  LEA.HI.X.SX32 R23, R53, R34, 0x1, P3 ;  /* 0x0000002235177211 */ /* 0x000fc400018f0eff */
[----:B------:R-:W-:Y:S01]  /*1ad0*/  ISETP.GT.U32.AND P6, PT, R6, R18, PT ;  /* 0x000000120600720c */ /* 0x000fe20003fc4070 */
[--C-:B------:R-:W-:Y:S01]  /*1ae0*/  @!P5 IMAD.IADD R14, R14, 0x1, -R6.reuse ;  /* 0x000000010e0ed824 */ /* 0x100fe200078e0a06 */
[C---:B------:R-:W-:Y:S02]  /*1af0*/  LEA R26, P3, R27.reuse, R32, 0x1 ;  /* 0x000000201b1a7211 */ /* 0x040fe400078608ff */
[C---:B------:R-:W-:Y:S02]  /*1b00*/  ISETP.GE.AND P5, PT, R10.reuse, RZ, PT ;  /* 0x000000ff0a00720c */ /* 0x040fe40003fa6270 */
[----:B------:R-:W-:Y:S02]  /*1b10*/  LOP3.LUT R38, R10, 0x10, RZ, 0xfc, !PT ;  /* 0x000000100a267812 */ /* 0x000fe400078efcff */
[----:B------:R-:W-:Y:S01]  /*1b20*/  LEA.HI.X.SX32 R27, R27, R34, 0x1, P3 ;  /* 0x000000221b1b7211 */ /* 0x000fe200018f0eff */
[----:B------:R-:W-:Y:S01]  /*1b30*/  @!P4 IMAD.IADD R12, R12, 0x1, -R6 ;  /* 0x000000010c0cc824 */ /* 0x000fe200078e0a06 */
[----:B------:R-:W-:-:S02]  /*1b40*/  ISETP.GE.AND P3, PT, R40, RZ, PT ;  /* 0x000000ff2800720c */ /* 0x000fc40003f66270 */
[----:B------:R-:W-:Y:S02]  /*1b50*/  IABS R43, R38 ;  /* 0x00000026002b7213 */ /* 0x000fe40000000000 */
[----:B------:R-:W-:Y:S02]  /*1b60*/  LOP3.LUT R40, R10, 0x14, RZ, 0xfc, !PT ;  /* 0x000000140a287812 */ /* 0x000fe400078efcff */
[----:B------:R-:W-:Y:S02]  /*1b70*/  ISETP.GE.AND P4, PT, R42, RZ, PT ;  /* 0x000000ff2a00720c */ /* 0x000fe40003f86270 */
[----:B------:R-:W-:Y:S01]  /*1b80*/  LOP3.LUT R42, R10, 0x18, RZ, 0xfc, !PT ;  /* 0x000000180a2a7812 */ /* 0x000fe200078efcff */
[----:B----4-:R-:W-:Y:S01]  /*1b90*/  IMAD.HI.U32 R28, R8, R43, RZ ;  /* 0x0000002b081c7227 */ /* 0x010fe200078e00ff */
[----:B------:R-:W-:Y:S02]  /*1ba0*/  IABS R35, R40 ;  /* 0x0000002800237213 */ /* 0x000fe40000000000 */
[----:B------:R-:W-:Y:S01]  /*1bb0*/  IABS R37, R42 ;  /* 0x0000002a00257213 */ /* 0x000fe20000000000 */
[----:B------:R-:W-:-:S02]  /*1bc0*/  @!P6 IMAD.IADD R18, R18, 0x1, -R6 ;  /* 0x000000011212e824 */ /* 0x000fc400078e0a06 */
[----:B------:R-:W-:Y:S01]  /*1bd0*/  @!P5 IMAD.MOV R12, RZ, RZ, -R12 ;  /* 0x000000ffff0cd224 */ /* 0x000fe200078e0a0c */
[C---:B------:R-:W-:Y:S01]  /*1be0*/  ISETP.GT.U32.AND P5, PT, R6.reuse, R16, PT ;  /* 0x000000100600720c */ /* 0x040fe20003fa4070 */
[----:B------:R-:W-:Y:S01]  /*1bf0*/  IMAD.MOV R28, RZ, RZ, -R28 ;  /* 0x000000ffff1c7224 */ /* 0x000fe200078e0a1c */
[----:B------:R-:W-:Y:S01]  /*1c00*/  ISETP.GT.U32.AND P6, PT, R6, R18, PT ;  /* 0x000000120600720c */ /* 0x000fe20003fc4070 */
[----:B------:R-:W-:-:S04]  /*1c10*/  IMAD.HI.U32 R29, R8, R35, RZ ;  /* 0x00000023081d7227 */ /* 0x000fc800078e00ff */
[----:B------:R-:W-:-:S04]  /*1c20*/  IMAD.HI.U32 R30, R8, R37, RZ ;  /* 0x00000025081e7227 */ /* 0x000fc800078e00ff */
[C---:B------:R-:W-:Y:S02]  /*1c30*/  IMAD R28, R6.reuse, R28, R43 ;  /* 0x0000001c061c7224 */ /* 0x040fe400078e022b */
[----:B------:R-:W-:Y:S02]  /*1c40*/  IMAD.MOV R29, RZ, RZ, -R29 ;  /* 0x000000ffff1d7224 */ /* 0x000fe400078e0a1d */
[----:B------:R-:W-:Y:S02]  /*1c50*/  IMAD.MOV R30, RZ, RZ, -R30 ;  /* 0x000000ffff1e7224 */ /* 0x000fe400078e0a1e */
[----:B------:R-:W-:Y:S01]  /*1c60*/  @!P3 IMAD.MOV R14, RZ, RZ, -R14 ;  /* 0x000000ffff0eb224 */ /* 0x000fe200078e0a0e */
[C---:B------:R-:W-:Y:S01]  /*1c70*/  ISETP.GT.U32.AND P3, PT, R6.reuse, R28, PT ;  /* 0x0000001c0600720c */ /* 0x040fe20003f64070 */
[C---:B------:R-:W-:Y:S02]  /*1c80*/  IMAD R29, R6.reuse, R29, R35 ;  /* 0x0000001d061d7224 */ /* 0x040fe400078e0223 */
[----:B------:R-:W-:-:S02]  /*1c90*/  IMAD R30, R6, R30, R37 ;  /* 0x0000001e061e7224 */ /* 0x000fc400078e0225 */
[--C-:B------:R-:W-:Y:S01]  /*1ca0*/  @!P5 IMAD.IADD R16, R16, 0x1, -R6.reuse ;  /* 0x000000011010d824 */ /* 0x100fe200078e0a06 */
[----:B------:R-:W-:Y:S01]  /*1cb0*/  ISETP.GT.U32.AND P5, PT, R6, R29, PT ;  /* 0x0000001d0600720c */ /* 0x000fe20003fa4070 */
[--C-:B------:R-:W-:Y:S01]  /*1cc0*/  @!P6 IMAD.IADD R18, R18, 0x1, -R6.reuse ;  /* 0x000000011212e824 */ /* 0x100fe200078e0a06 */
[----:B------:R-:W-:Y:S02]  /*1cd0*/  LOP3.LUT R43, R10, 0x1c, RZ, 0xfc, !PT ;  /* 0x0000001c0a2b7812 */ /* 0x000fe400078efcff */
[----:B------:R-:W-:Y:S02]  /*1ce0*/  ISETP.GT.U32.AND P6, PT, R6, R30, PT ;  /* 0x0000001e0600720c */ /* 0x000fe40003fc4070 */
[----:B------:R-:W-:Y:S02]  /*1cf0*/  LOP3.LUT R44, R10, 0x20, RZ, 0xfc, !PT ;  /* 0x000000200a2c7812 */ /* 0x000fe400078efcff */
[----:B------:R-:W-:Y:S01]  /*1d00*/  IABS R39, R43 ;  /* 0x0000002b00277213 */ /* 0x000fe20000000000 */
[----:B------:R-:W-:Y:S01]  /*1d10*/  @!P3 IMAD.IADD R28, R28, 0x1, -R6 ;  /* 0x000000011c1cb824 */ /* 0x000fe200078e0a06 */
[----:B------:R-:W-:-:S02]  /*1d20*/  IABS R41, R44 ;  /* 0x0000002c00297213 */ /* 0x000fc40000000000 */
[----:B------:R-:W-:Y:S01]  /*1d30*/  ISETP.GE.AND P3, PT, R36, RZ, PT ;  /* 0x000000ff2400720c */ /* 0x000fe20003f66270 */
[----:B------:R-:W-:Y:S01]  /*1d40*/  IMAD.HI.U32 R31, R8, R39, RZ ;  /* 0x00000027081f7227 */ /* 0x000fe200078e00ff */
[----:B------:R-:W-:-:S03]  /*1d50*/  LOP3.LUT R45, R10, 0x24, RZ, 0xfc, !PT ;  /* 0x000000240a2d7812 */ /* 0x000fc600078efcff */
[----:B------:R-:W-:Y:S01]  /*1d60*/  @!P5 IMAD.IADD R29, R29, 0x1, -R6 ;  /* 0x000000011d1dd824 */ /* 0x000fe200078e0a06 */
[----:B------:R-:W-:Y:S01]  /*1d70*/  ISETP.GT.U32.AND P5, PT, R6, R28, PT ;  /* 0x0000001c0600720c */ /* 0x000fe20003fa4070 */
[----:B------:R-:W-:Y:S01]  /*1d80*/  IMAD.HI.U32 R32, R8, R41, RZ ;  /* 0x0000002908207227 */ /* 0x000fe200078e00ff */
[----:B------:R-:W-:-:S03]  /*1d90*/  IABS R35, R45 ;  /* 0x0000002d00237213 */ /* 0x000fc60000000000 */
[----:B------:R-:W-:Y:S02]  /*1da0*/  IMAD.MOV R31, RZ, RZ, -R31 ;  /* 0x000000ffff1f7224 */ /* 0x000fe400078e0a1f */
[----:B------:R-:W-:Y:S02]  /*1db0*/  @!P6 IMAD.IADD R30, R30, 0x1, -R6 ;  /* 0x000000011e1ee824 */ /* 0x000fe400078e0a06 */
[----:B------:R-:W-:Y:S02]  /*1dc0*/  IMAD.MOV R32, RZ, RZ, -R32 ;  /* 0x000000ffff207224 */ /* 0x000fe400078e0a20 */
[C---:B------:R-:W-:Y:S01]  /*1dd0*/  IMAD R31, R6.reuse, R31, R39 ;  /* 0x0000001f061f7224 */ /* 0x040fe200078e0227 */
[----:B------:R-:W-:Y:S01]  /*1de0*/  ISETP.GT.U32.AND P6, PT, R6, R30, PT ;  /* 0x0000001e0600720c */ /* 0x000fe20003fc4070 */
[----:B------:R-:W-:-:S04]  /*1df0*/  IMAD.HI.U32 R34, R8, R35, RZ ;  /* 0x0000002308227227 */ /* 0x000fc800078e00ff */
[C---:B------:R-:W-:Y:S02]  /*1e00*/  IMAD R32, R6.reuse, R32, R41 ;  /* 0x0000002006207224 */ /* 0x040fe400078e0229 */
[----:B------:R-:W-:Y:S01]  /*1e10*/  @!P3 IMAD.MOV R18, RZ, RZ, -R18 ;  /* 0x000000ffff12b224 */ /* 0x000fe200078e0a12 */
[C---:B------:R-:W-:Y:S01]  /*1e20*/  ISETP.GT.U32.AND P3, PT, R6.reuse, R31, PT ;  /* 0x0000001f0600720c */ /* 0x040fe20003f64070 */
[----:B------:R-:W-:Y:S02]  /*1e30*/  IMAD.MOV R34, RZ, RZ, -R34 ;  /* 0x000000ffff227224 */ /* 0x000fe400078e0a22 */
[----:B------:R-:W-:Y:S01]  /*1e40*/  @!P4 IMAD.MOV R16, RZ, RZ, -R16 ;  /* 0x000000ffff10c224 */ /* 0x000fe200078e0a10 */
[----:B------:R-:W-:Y:S01]  /*1e50*/  ISETP.GT.U32.AND P4, PT, R6, R29, PT ;  /* 0x0000001d0600720c */ /* 0x000fe20003f84070 */
[--C-:B------:R-:W-:Y:S01]  /*1e60*/  @!P5 IMAD.IADD R28, R28, 0x1, -R6.reuse ;  /* 0x000000011c1cd824 */ /* 0x100fe200078e0a06 */
[C---:B------:R-:W-:Y:S01]  /*1e70*/  ISETP.GT.U32.AND P5, PT, R6.reuse, R32, PT ;  /* 0x000000200600720c */ /* 0x040fe20003fa4070 */
[----:B------:R-:W-:Y:S01]  /*1e80*/  IMAD R35, R6, R34, R35 ;  /* 0x0000002206237224 */ /* 0x000fe200078e0223 */
[----:B------:R-:W-:Y:S01]  /*1e90*/  LOP3.LUT R46, R10, 0x28, RZ, 0xfc, !PT ;  /* 0x000000280a2e7812 */ /* 0x000fe200078efcff */
[----:B------:R-:W-:-:S03]  /*1ea0*/  @!P6 IMAD.IADD R30, R30, 0x1, -R6 ;  /* 0x000000011e1ee824 */ /* 0x000fc600078e0a06 */
[----:B------:R-:W-:Y:S01]  /*1eb0*/  ISETP.GT.U32.AND P6, PT, R6, R35, PT ;  /* 0x000000230600720c */ /* 0x000fe20003fc4070 */
[--C-:B------:R-:W-:Y:S01]  /*1ec0*/  @!P3 IMAD.IADD R31, R31, 0x1, -R6.reuse ;  /* 0x000000011f1fb824 */ /* 0x100fe200078e0a06 */
[----:B------:R-:W-:Y:S02]  /*1ed0*/  IABS R37, R46 ;  /* 0x0000002e00257213 */ /* 0x000fe40000000000 */
[----:B------:R-:W-:Y:S01]  /*1ee0*/  ISETP.GE.AND P3, PT, R40, RZ, PT ;  /* 0x000000ff2800720c */ /* 0x000fe20003f66270 */
[--C-:B------:R-:W-:Y:S01]  /*1ef0*/  @!P4 IMAD.IADD R29, R29, 0x1, -R6.reuse ;  /* 0x000000011d1dc824 */ /* 0x100fe200078e0a06 */
[----:B------:R-:W-:Y:S01]  /*1f00*/  ISETP.GE.AND P4, PT, R38, RZ, PT ;  /* 0x000000ff2600720c */ /* 0x000fe20003f86270 */
[----:B------:R-:W-:Y:S01]  /*1f10*/  @!P5 IMAD.IADD R32, R32, 0x1, -R6 ;  /* 0x000000012020d824 */ /* 0x000fe200078e0a06 */
[----:B------:R-:W-:Y:S01]  /*1f20*/  ISETP.GE.AND P5, PT, R42, RZ, PT ;  /* 0x000000ff2a00720c */ /* 0x000fe20003fa6270 */
[----:B------:R-:W-:Y:S01]  /*1f30*/  IMAD.HI.U32 R34, R8, R37, RZ ;  /* 0x0000002508227227 */ /* 0x000fe200078e00ff */
[----:B------:R-:W-:-:S03]  /*1f40*/  LOP3.LUT R48, R10, 0x2c, RZ, 0xfc, !PT ;  /* 0x0000002c0a307812 */ /* 0x000fc600078efcff */
[----:B------:R-:W-:Y:S02]  /*1f50*/  IMAD.MOV R36, RZ, RZ, -R34 ;  /* 0x000000ffff247224 */ /* 0x000fe400078e0a22 */
[----:B------:R-:W-:Y:S01]  /*1f60*/  @!P6 IMAD.IADD R35, R35, 0x1, -R6 ;  /* 0x000000012323e824 */ /* 0x000fe200078e0a06 */
[----:B------:R-:W-:Y:S01]  /*1f70*/  IABS R39, R48 ;  /* 0x0000003000277213 */ /* 0x000fe20000000000 */
[C---:B------:R-:W-:Y:S01]  /*1f80*/  IMAD R37, R6.reuse, R36, R37 ;  /* 0x0000002406257224 */ /* 0x040fe200078e0225 */
[C---:B------:R-:W-:Y:S01]  /*1f90*/  ISETP.GT.U32.AND P6, PT, R6.reuse, R32, PT ;  /* 0x000000200600720c */ /* 0x040fe20003fc4070 */
[----:B------:R-:W-:Y:S01]  /*1fa0*/  @!P3 IMAD.MOV R29, RZ, RZ, -R29 ;  /* 0x000000ffff1db224 */ /* 0x000fe200078e0a1d */
[C---:B------:R-:W-:Y:S01]  /*1fb0*/  ISETP.GT.U32.AND P3, PT, R6.reuse, R35, PT ;  /* 0x000000230600720c */ /* 0x040fe20003f64070 */
[----:B------:R-:W-:Y:S01]  /*1fc0*/  @!P4 IMAD.MOV R28, RZ, RZ, -R28 ;  /* 0x000000ffff1cc224 */ /* 0x000fe200078e0a1c */
[C---:B------:R-:W-:Y:S01]  /*1fd0*/  ISETP.GT.U32.AND P4, PT, R6.reuse, R31, PT ;  /* 0x0000001f0600720c */ /* 0x040fe20003f84070 */
[----:B------:R-:W-:Y:S01]  /*1fe0*/  @!P5 IMAD.MOV R30, RZ, RZ, -R30 ;  /* 0x000000ffff1ed224 */ /* 0x000fe200078e0a1e */
[----:B------:R-:W-:Y:S01]  /*1ff0*/  ISETP.GT.U32.AND P5, PT, R6, R37, PT ;  /* 0x000000250600720c */ /* 0x000fe20003fa4070 */
[----:B------:R-:W-:Y:S01]  /*2000*/  IMAD.HI.U32 R34, R8, R39, RZ ;  /* 0x0000002708227227 */ /* 0x000fe200078e00ff */
[----:B------:R-:W-:-:S03]  /*2010*/  LOP3.LUT R36, R10, 0x30, RZ, 0xfc, !PT ;  /* 0x000000300a247812 */ /* 0x000fc600078efcff */
[----:B------:R-:W-:Y:S01]  /*2020*/  IMAD.MOV R34, RZ, RZ, -R34 ;  /* 0x000000ffff227224 */ /* 0x000fe200078e0a22 */
[----:B------:R-:W-:Y:S01]  /*2030*/  IABS R41, R36 ;  /* 0x0000002400297213 */ /* 0x000fe20000000000 */
[--C-:B------:R-:W-:Y:S01]  /*2040*/  @!P6 IMAD.IADD R32, R32, 0x1, -R6.reuse ;  /* 0x000000012020e824 */ /* 0x100fe200078e0a06 */
[----:B------:R-:W-:Y:S01]  /*2050*/  ISETP.GE.AND P6, PT, R43, RZ, PT ;  /* 0x000000ff2b00720c */ /* 0x000fe20003fc6270 */
[----:B------:R-:W-:Y:S02]  /*2060*/  IMAD R39, R6, R34, R39 ;  /* 0x0000002206277224 */ /* 0x000fe400078e0227 */
[----:B------:R-:W-:Y:S01]  /*2070*/  @!P3 IMAD.IADD R35, R35, 0x1, -R6 ;  /* 0x000000012323b824 */ /* 0x000fe200078e0a06 */
[----:B------:R-:W-:Y:S01]  /*2080*/  ISETP.GE.AND P3, PT, R44, RZ, PT ;  /* 0x000000ff2c00720c */ /* 0x000fe20003f66270 */
[----:B------:R-:W-:Y:S01]  /*2090*/  IMAD.HI.U32 R34, R8, R41, RZ ;  /* 0x0000002908227227 */ /* 0x000fe200078e00ff */
[----:B------:R-:W-:-:S03]  /*20a0*/  LOP3.LUT R38, R10, 0x34, RZ, 0xfc, !PT ;  /* 0x000000340a267812 */ /* 0x000fc600078efcff */
[--C-:B------:R-:W-:Y:S01]  /*20b0*/  @!P4 IMAD.IADD R31, R31, 0x1, -R6.reuse ;  /* 0x000000011f1fc824 */ /* 0x100fe200078e0a06 */
[----:B------:R-:W-:Y:S01]  /*20c0*/  ISETP.GT.U32.AND P4, PT, R6, R39, PT ;  /* 0x000000270600720c */ /* 0x000fe20003f84070 */
[----:B------:R-:W-:Y:S01]  /*20d0*/  @!P5 IMAD.IADD R37, R37, 0x1, -R6 ;  /* 0x000000012525d824 */ /* 0x000fe200078e0a06 */
[----:B------:R-:W-:Y:S01]  /*20e0*/  ISETP.GE.AND P5, PT, R45, RZ, PT ;  /* 0x000000ff2d00720c */ /* 0x000fe20003fa6270 */
[----:B------:R-:W-:Y:S01]  /*20f0*/  IMAD.MOV R34, RZ, RZ, -R34 ;  /* 0x000000ffff227224 */ /* 0x000fe200078e0a22 */
[----:B------:R-:W-:-:S03]  /*2100*/  IABS R43, R38 ;  /* 0x00000026002b7213 */ /* 0x000fc60000000000 */
[C---:B------:R-:W-:Y:S02]  /*2110*/  IMAD R41, R6.reuse, R34, R41 ;  /* 0x0000002206297224 */ /* 0x040fe400078e0229 */
[----:B------:R-:W-:Y:S01]  /*2120*/  @!P6 IMAD.MOV R31, RZ, RZ, -R31 ;  /* 0x000000ffff1fe224 */ /* 0x000fe200078e0a1f */
[C---:B------:R-:W-:Y:S01]  /*2130*/  ISETP.GT.U32.AND P6, PT, R6.reuse, R37, PT ;  /* 0x000000250600720c */ /* 0x040fe20003fc4070 */
[----:B------:R-:W-:Y:S01]  /*2140*/  @!P3 IMAD.MOV R32, RZ, RZ, -R32 ;  /* 0x000000ffff20b224 */ /* 0x000fe200078e0a20 */
[----:B------:R-:W-:Y:S01]  /*2150*/  ISETP.GT.U32.AND P3, PT, R6, R41, PT ;  /* 0x000000290600720c */ /* 0x000fe20003f64070 */
[----:B------:R-:W-:Y:S01]  /*2160*/  IMAD.HI.U32 R34, R8, R43, RZ ;  /* 0x0000002b08227227 */ /* 0x000fe200078e00ff */
[----:B------:R-:W-:-:S03]  /*2170*/  LOP3.LUT R40, R10, 0x38, RZ, 0xfc, !PT ;  /* 0x000000380a287812 */ /* 0x000fc600078efcff */
[----:B------:R-:W-:Y:S02]  /*2180*/  @!P4 IMAD.IADD R39, R39, 0x1, -R6 ;  /* 0x000000012727c824 */ /* 0x000fe400078e0a06 */
[----:B------:R-:W-:Y:S01]  /*2190*/  @!P5 IMAD.MOV R35, RZ, RZ, -R35 ;  /* 0x000000ffff23d224 */ /* 0x000fe200078e0a23 */
[----:B------:R-:W-:Y:S01]  /*21a0*/  ISETP.GE.AND P5, PT, R46, RZ, PT ;  /* 0x000000ff2e00720c */ /* 0x000fe20003fa6270 */
[----:B------:R-:W-:Y:S01]  /*21b0*/  IMAD.MOV R34, RZ, RZ, -R34 ;  /* 0x000000ffff227224 */ /* 0x000fe200078e0a22 */
[----:B------:R-:W-:Y:S02]  /*21c0*/  IABS R45, R40 ;  /* 0x00000028002d7213 */ /* 0x000fe40000000000 */
[C---:B------:R-:W-:Y:S01]  /*21d0*/  ISETP.GT.U32.AND P4, PT, R6.reuse, R39, PT ;  /* 0x000000270600720c */ /* 0x040fe20003f84070 */
[----:B------:R-:W-:Y:S01]  /*21e0*/  IMAD R43, R6, R34, R43 ;  /* 0x00000022062b7224 */ /* 0x000fe200078e022b */
[----:B------:R-:W-:Y:S01]  /*21f0*/  LOP3.LUT R42, R10, 0x3c, RZ, 0xfc, !PT ;  /* 0x0000003c0a2a7812 */ /* 0x000fe200078efcff */
[----:B------:R-:W-:-:S03]  /*2200*/  IMAD.HI.U32 R34, R8, R45, RZ ;  /* 0x0000002d08227227 */ /* 0x000fc600078e00ff */
[----:B------:R-:W-:Y:S01]  /*2210*/  IABS R47, R42 ;  /* 0x0000002a002f7213 */ /* 0x000fe20000000000 */
[--C-:B------:R-:W-:Y:S02]  /*2220*/  @!P6 IMAD.IADD R37, R37, 0x1, -R6.reuse ;  /* 0x000000012525e824 */ /* 0x100fe400078e0a06 */
[----:B------:R-:W-:Y:S02]  /*2230*/  @!P3 IMAD.IADD R41, R41, 0x1, -R6 ;  /* 0x000000012929b824 */ /* 0x000fe400078e0a06 */
[----:B------:R-:W-:Y:S02]  /*2240*/  IMAD.MOV R34, RZ, RZ, -R34 ;  /* 0x000000ffff227224 */ /* 0x000fe400078e0a22 */
[----:B------:R-:W-:Y:S01]  /*2250*/  @!P5 IMAD.MOV R37, RZ, RZ, -R37 ;  /* 0x000000ffff25d224 */ /* 0x000fe200078e0a25 */
[C---:B------:R-:W-:Y:S01]  /*2260*/  ISETP.GT.U32.AND P5, PT, R6.reuse, R41, PT ;  /* 0x000000290600720c */ /* 0x040fe20003fa4070 */
[----:B------:R-:W-:Y:S02]  /*2270*/  IMAD R45, R6, R34, R45 ;  /* 0x00000022062d7224 */ /* 0x000fe400078e022d */
[----:B------:R-:W-:Y:S01]  /*2280*/  IMAD.HI.U32 R34, R8, R47, RZ ;  /* 0x0000002f08227227 */ /* 0x000fe200078e00ff */
[----:B------:R-:W-:-:S03]  /*2290*/  ISETP.GT.U32.AND P6, PT, R6, R43, PT ;  /* 0x0000002b0600720c */ /* 0x000fc60003fc4070 */
[----:B------:R-:W-:Y:S01]  /*22a0*/  @!P4 IMAD.IADD R39, R39, 0x1, -R6 ;  /* 0x000000012727c824 */ /* 0x000fe200078e0a06 */
[----:B------:R-:W-:Y:S01]  /*22b0*/  ISETP.GE.AND P4, PT, R48, RZ, PT ;  /* 0x000000ff3000720c */ /* 0x000fe20003f86270 */
[----:B------:R-:W-:-:S04]  /*22c0*/  IMAD.MOV R34, RZ, RZ, -R34 ;  /* 0x000000ffff227224 */ /* 0x000fc800078e0a22 */
[----:B------:R-:W-:Y:S02]  /*22d0*/  IMAD R47, R6, R34, R47 ;  /* 0x00000022062f7224 */ /* 0x000fe400078e022f */
[--C-:B------:R-:W-:Y:S01]  /*22e0*/  @!P5 IMAD.IADD R41, R41, 0x1, -R6.reuse ;  /* 0x000000012929d824 */ /* 0x100fe200078e0a06 */
[----:B------:R-:W-:Y:S02]  /*22f0*/  LOP3.LUT R44, R10, 0x40, RZ, 0xfc, !PT ;  /* 0x000000400a2c7812 */ /* 0x000fe400078efcff */
[C---:B------:R-:W-:Y:S01]  /*2300*/  ISETP.GT.U32.AND P5, PT, R6.reuse, R47, PT ;  /* 0x0000002f0600720c */ /* 0x040fe20003fa4070 */
[----:B------:R-:W-:Y:S02]  /*2310*/  @!P6 IMAD.IADD R43, R43, 0x1, -R6 ;  /* 0x000000012b2be824 */ /* 0x000fe400078e0a06 */
[----:B------:R-:W-:Y:S01]  /*2320*/  @!P4 IMAD.MOV R39, RZ, RZ, -R39 ;  /* 0x000000ffff27c224 */ /* 0x000fe200078e0a27 */
[----:B------:R-:W-:Y:S02]  /*2330*/  ISETP.GT.U32.AND P4, PT, R6, R45, PT ;  /* 0x0000002d0600720c */ /* 0x000fe40003f84070 */
[----:B------:R-:W-:-:S02]  /*2340*/  IABS R49, R44 ;  /* 0x0000002c00317213 */ /* 0x000fc40000000000 */
[----:B------:R-:W-:Y:S02]  /*2350*/  ISETP.GT.U32.AND P6, PT, R6, R43, PT ;  /* 0x0000002b0600720c */ /* 0x000fe40003fc4070 */
[----:B------:R-:W-:Y:S01]  /*2360*/  LOP3.LUT R48, R10, 0x48, RZ, 0xfc, !PT ;  /* 0x000000480a307812 */ /* 0x000fe200078efcff */
[----:B------:R-:W-:Y:S01]  /*2370*/  IMAD.HI.U32 R34, R8, R49, RZ ;  /* 0x0000003108227227 */ /* 0x000fe200078e00ff */
[----:B------:R-:W-:Y:S02]  /*2380*/  LOP3.LUT R46, R10, 0x44, RZ, 0xfc, !PT ;  /* 0x000000440a2e7812 */ /* 0x000fe400078efcff */
[----:B------:R-:W-:Y:S01]  /*2390*/  IABS R53, R48 ;  /* 0x0000003000357213 */ /* 0x000fe20000000000 */
[----:B------:R-:W-:Y:S02]  /*23a0*/  @!P5 IMAD.IADD R47, R47, 0x1, -R6 ;  /* 0x000000012f2fd824 */ /* 0x000fe400078e0a06 */
[----:B------:R-:W-:Y:S01]  /*23b0*/  IMAD.MOV R34, RZ, RZ, -R34 ;  /* 0x000000ffff227224 */ /* 0x000fe200078e0a22 */
[----:B------:R-:W-:Y:S01]  /*23c0*/  IABS R51, R46 ;  /* 0x0000002e00337213 */ /* 0x000fe20000000000 */
[----:B------:R-:W-:Y:S01]  /*23d0*/  @!P4 IMAD.IADD R45, R45, 0x1, -R6 ;  /* 0x000000012d2dc824 */ /* 0x000fe200078e0a06 */
[C---:B------:R-:W-:Y:S01]  /*23e0*/  ISETP.GT.U32.AND P5, PT, R6.reuse, R47, PT ;  /* 0x0000002f0600720c */ /* 0x040fe20003fa4070 */
[----:B------:R-:W-:-:S02]  /*23f0*/  IMAD R49, R6, R34, R49 ;  /* 0x0000002206317224 */ /* 0x000fc400078e0231 */
[----:B------:R-:W-:Y:S01]  /*2400*/  IMAD.HI.U32 R34, R8, R53, RZ ;  /* 0x0000003508227227 */ /* 0x000fe200078e00ff */
[----:B------:R-:W-:Y:S02]  /*2410*/  ISETP.GE.AND P3, PT, R36, RZ, PT ;  /* 0x000000ff2400720c */ /* 0x000fe40003f66270 */
[----:B------:R-:W-:Y:S01]  /*2420*/  ISETP.GT.U32.AND P4, PT, R6, R45, PT ;  /* 0x0000002d0600720c */ /* 0x000fe20003f84070 */
[----:B------:R-:W-:Y:S01]  /*2430*/  @!P6 IMAD.IADD R43, R43, 0x1, -R6 ;  /* 0x000000012b2be824 */ /* 0x000fe200078e0a06 */
[----:B------:R-:W-:Y:S01]  /*2440*/  ISETP.GE.AND P6, PT, R38, RZ, PT ;  /* 0x000000ff2600720c */ /* 0x000fe20003fc6270 */
[----:B------:R-:W-:-:S04]  /*2450*/  IMAD.HI.U32 R36, R8, R51, RZ ;  /* 0x0000003308247227 */ /* 0x000fc800078e00ff */
[----:B------:R-:W-:Y:S02]  /*2460*/  IMAD.MOV R34, RZ, RZ, -R34 ;  /* 0x000000ffff227224 */ /* 0x000fe400078e0a22 */
[----:B------:R-:W-:Y:S02]  /*2470*/  IMAD.MOV R36, RZ, RZ, -R36 ;  /* 0x000000ffff247224 */ /* 0x000fe400078e0a24 */
[C---:B------:R-:W-:Y:S02]  /*2480*/  IMAD R53, R6.reuse, R34, R53 ;  /* 0x0000002206357224 */ /* 0x040fe400078e0235 */
[C---:B------:R-:W-:Y:S02]  /*2490*/  IMAD R51, R6.reuse, R36, R51 ;  /* 0x0000002406337224 */ /* 0x040fe400078e0233 */
[--C-:B------:R-:W-:Y:S01]  /*24a0*/  @!P5 IMAD.IADD R47, R47, 0x1, -R6.reuse ;  /* 0x000000012f2fd824 */ /* 0x100fe200078e0a06 */
[C---:B------:R-:W-:Y:S01]  /*24b0*/  ISETP.GT.U32.AND P5, PT, R6.reuse, R53, PT ;  /* 0x000000350600720c */ /* 0x040fe20003fa4070 */
[----:B------:R-:W-:Y:S01]  /*24c0*/  @!P4 IMAD.IADD R45, R45, 0x1, -R6 ;  /* 0x000000012d2dc824 */ /* 0x000fe200078e0a06 */
[C---:B------:R-:W-:Y:S01]  /*24d0*/  ISETP.GT.U32.AND P4, PT, R6.reuse, R51, PT ;  /* 0x000000330600720c */ /* 0x040fe20003f84070 */
[----:B------:R-:W-:Y:S01]  /*24e0*/  @!P6 IMAD.MOV R43, RZ, RZ, -R43 ;  /* 0x000000ffff2be224 */ /* 0x000fe200078e0a2b */
[----:B------:R-:W-:-:S02]  /*24f0*/  ISETP.GT.U32.AND P6, PT, R6, R49, PT ;  /* 0x000000310600720c */ /* 0x000fc40003fc4070 */
[----:B------:R-:W-:Y:S01]  /*2500*/  LOP3.LUT R38, R10, 0x4c, RZ, 0xfc, !PT ;  /* 0x0000004c0a267812 */ /* 0x000fe200078efcff */
[----:B------:R-:W-:Y:S01]  /*2510*/  @!P3 IMAD.MOV R41, RZ, RZ, -R41 ;  /* 0x000000ffff29b224 */ /* 0x000fe200078e0a29 */
[----:B------:R-:W-:Y:S02]  /*2520*/  ISETP.GE.AND P3, PT, R40, RZ, PT ;  /* 0x000000ff2800720c */ /* 0x000fe40003f66270 */
[----:B------:R-:W-:Y:S02]  /*2530*/  IABS R55, R38 ;  /* 0x0000002600377213 */ /* 0x000fe40000000000 */
[----:B------:R-:W-:Y:S01]  /*2540*/  LOP3.LUT R40, R10, 0x50, RZ, 0xfc, !PT ;  /* 0x000000500a287812 */ /* 0x000fe200078efcff */
[----:B------:R-:W-:Y:S02]  /*2550*/  @!P5 IMAD.IADD R53, R53, 0x1, -R6 ;  /* 0x000000013535d824 */ /* 0x000fe400078e0a06 */
[----:B------:R-:W-:Y:S01]  /*2560*/  IMAD.HI.U32 R34, R8, R55, RZ ;  /* 0x0000003708227227 */ /* 0x000fe200078e00ff */
[----:B------:R-:W-:-:S02]  /*2570*/  IABS R57, R40 ;  /* 0x0000002800397213 */ /* 0x000fc40000000000 */
[----:B------:R-:W-:Y:S01]  /*2580*/  ISETP.GT.U32.AND P5, PT, R6, R53, PT ;  /* 0x000000350600720c */ /* 0x000fe20003fa4070 */
[--C-:B------:R-:W-:Y:S02]  /*2590*/  @!P4 IMAD.IADD R51, R51, 0x1, -R6.reuse ;  /* 0x000000013333c824 */ /* 0x100fe400078e0a06 */
[----:B------:R-:W-:Y:S01]  /*25a0*/  @!P6 IMAD.IADD R49, R49, 0x1, -R6 ;  /* 0x000000013131e824 */ /* 0x000fe200078e0a06 */
[----:B------:R-:W-:Y:S01]  /*25b0*/  ISETP.GE.AND P6, PT, R42, RZ, PT ;  /* 0x000000ff2a00720c */ /* 0x000fe20003fc6270 */
[----:B------:R-:W-:Y:S02]  /*25c0*/  IMAD.MOV R36, RZ, RZ, -R34 ;  /* 0x000000ffff247224 */ /* 0x000fe400078e0a22 */
[----:B------:R-:W-:Y:S01]  /*25d0*/  IMAD.HI.U32 R34, R8, R57, RZ ;  /* 0x0000003908227227 */ /* 0x000fe200078e00ff */
[----:B------:R-:W-:-:S03]  /*25e0*/  ISETP.GT.U32.AND P4, PT, R6, R51, PT ;  /* 0x000000330600720c */ /* 0x000fc60003f84070 */
[----:B------:R-:W-:Y:S01]  /*25f0*/  @!P3 IMAD.MOV R45, RZ, RZ, -R45 ;  /* 0x000000ffff2db224 */ /* 0x000fe200078e0a2d */
[C---:B------:R-:W-:Y:S01]  /*2600*/  ISETP.GT.U32.AND P3, PT, R6.reuse, R49, PT ;  /* 0x000000310600720c */ /* 0x040fe20003f64070 */
[----:B------:R-:W-:Y:S02]  /*2610*/  IMAD.MOV R34, RZ, RZ, -R34 ;  /* 0x000000ffff227224 */ /* 0x000fe400078e0a22 */
[C---:B------:R-:W-:Y:S02]  /*2620*/  IMAD R55, R6.reuse, R36, R55 ;  /* 0x0000002406377224 */ /* 0x040fe400078e0237 */
[C---:B------:R-:W-:Y:S02]  /*2630*/  IMAD R57, R6.reuse, R34, R57 ;  /* 0x0000002206397224 */ /* 0x040fe400078e0239 */
[----:B------:R-:W-:Y:S02]  /*2640*/  @!P5 IMAD.IADD R53, R53, 0x1, -R6 ;  /* 0x000000013535d824 */ /* 0x000fe400078e0a06 */
[----:B------:R-:W-:Y:S01]  /*2650*/  @!P6 IMAD.MOV R47, RZ, RZ, -R47 ;  /* 0x000000ffff2fe224 */ /* 0x000fe200078e0a2f */
[----:B------:R-:W-:-:S02]  /*2660*/  ISETP.GT.U32.AND P5, PT, R6, R57, PT ;  /* 0x000000390600720c */ /* 0x000fc40003fa4070 */
[----:B------:R-:W-:Y:S01]  /*2670*/  ISETP.GT.U32.AND P6, PT, R6, R55, PT ;  /* 0x000000370600720c */ /* 0x000fe20003fc4070 */
[--C-:B------:R-:W-:Y:S01]  /*2680*/  @!P4 IMAD.IADD R51, R51, 0x1, -R6.reuse ;  /* 0x000000013333c824 */ /* 0x100fe200078e0a06 */
[----:B------:R-:W-:Y:S01]  /*2690*/  LOP3.LUT R42, R10, 0x54, RZ, 0xfc, !PT ;  /* 0x000000540a2a7812 */ /* 0x000fe200078efcff */
[--C-:B------:R-:W-:Y:S01]  /*26a0*/  @!P3 IMAD.IADD R49, R49, 0x1, -R6.reuse ;  /* 0x000000013131b824 */ /* 0x100fe200078e0a06 */
[----:B------:R-:W-:Y:S02]  /*26b0*/  ISETP.GE.AND P4, PT, R46, RZ, PT ;  /* 0x000000ff2e00720c */ /* 0x000fe40003f86270 */
[----:B------:R-:W-:Y:S02]  /*26c0*/  ISETP.GE.AND P3, PT, R44, RZ, PT ;  /* 0x000000ff2c00720c */ /* 0x000fe40003f66270 */
[----:B------:R-:W-:Y:S02]  /*26d0*/  IABS R59, R42 ;  /* 0x0000002a003b7213 */ /* 0x000fe40000000000 */
[----:B------:R-:W-:Y:S01]  /*26e0*/  LOP3.LUT R44, R10, 0x58, RZ, 0xfc, !PT ;  /* 0x000000580a2c7812 */ /* 0x000fe200078efcff */
[----:B------:R-:W-:-:S02]  /*26f0*/  @!P5 IMAD.IADD R57, R57, 0x1, -R6 ;  /* 0x000000013939d824 */ /* 0x000fc400078e0a06 */
[----:B------:R-:W-:Y:S01]  /*2700*/  IMAD.HI.U32 R34, R8, R59, RZ ;  /* 0x0000003b08227227 */ /* 0x000fe200078e00ff */
[----:B------:R-:W-:-:S03]  /*2710*/  IABS R61, R44 ;  /* 0x0000002c003d7213 */ /* 0x000fc60000000000 */
[----:B------:R-:W-:Y:S02]  /*2720*/  @!P6 IMAD.IADD R55, R55, 0x1, -R6 ;  /* 0x000000013737e824 */ /* 0x000fe400078e0a06 */
[----:B------:R-:W-:Y:S02]  /*2730*/  IMAD.MOV R34, RZ, RZ, -R34 ;  /* 0x000000ffff227224 */ /* 0x000fe400078e0a22 */
[----:B------:R-:W-:Y:S01]  /*2740*/  @!P4 IMAD.MOV R51, RZ, RZ, -R51 ;  /* 0x000000ffff33c224 */ /* 0x000fe200078e0a33 */
[----:B------:R-:W-:Y:S01]  /*2750*/  ISETP.GT.U32.AND P4, PT, R6, R57, PT ;  /* 0x000000390600720c */ /* 0x000fe20003f84070 */
[----:B------:R-:W-:Y:S01]  /*2760*/  @!P3 IMAD.MOV R49, RZ, RZ, -R49 ;  /* 0x000000ffff31b224 */ /* 0x000fe200078e0a31 */
[----:B------:R-:W-:Y:S01]  /*2770*/  ISETP.GE.AND P6, PT, R48, RZ, PT ;  /* 0x000000ff3000720c */ /* 0x000fe20003fc6270 */
[C---:B------:R-:W-:Y:S01]  /*2780*/  IMAD R59, R6.reuse, R34, R59 ;  /* 0x00000022063b7224 */ /* 0x040fe200078e023b */
[----:B------:R-:W-:Y:S01]  /*2790*/  ISETP.GT.U32.AND P3, PT, R6, R55, PT ;  /* 0x000000370600720c */ /* 0x000fe20003f64070 */
[----:B------:R-:W-:Y:S01]  /*27a0*/  IMAD.HI.U32 R34, R8, R61, RZ ;  /* 0x0000003d08227227 */ /* 0x000fe200078e00ff */
[----:B------:R-:W-:-:S03]  /*27b0*/  LOP3.LUT R46, R10, 0x5c, RZ, 0xfc, !PT ;  /* 0x0000005c0a2e7812 */ /* 0x000fc600078efcff */
[----:B------:R-:W-:Y:S01]  /*27c0*/  IMAD.MOV R36, RZ, RZ, -R34 ;  /* 0x000000ffff247224 */ /* 0x000fe200078e0a22 */
[----:B------:R-:W-:Y:S02]  /*27d0*/  IABS R63, R46 ;  /* 0x0000002e003f7213 */ /* 0x000fe40000000000 */
[C---:B------:R-:W-:Y:S01]  /*27e0*/  ISETP.GT.U32.AND P5, PT, R6.reuse, R59, PT ;  /* 0x0000003b0600720c */ /* 0x040fe20003fa4070 */
[----:B------:R-:W-:Y:S02]  /*27f0*/  IMAD R61, R6, R36, R61 ;  /* 0x00000024063d7224 */ /* 0x000fe400078e023d */
[--C-:B------:R-:W-:Y:S01]  /*2800*/  @!P4 IMAD.IADD R57, R57, 0x1, -R6.reuse ;  /* 0x000000013939c824 */ /* 0x100fe200078e0a06 */
[----:B------:R-:W-:Y:S01]  /*2810*/  ISETP.GE.AND P4, PT, R40, RZ, PT ;  /* 0x000000ff2800720c */ /* 0x000fe20003f86270 */
[----:B------:R-:W-:Y:S01]  /*2820*/  @!P6 IMAD.MOV R53, RZ, RZ, -R53 ;  /* 0x000000ffff35e224 */ /* 0x000fe200078e0a35 */
[----:B------:R-:W-:Y:S01]  /*2830*/  LOP3.LUT R48, R10, 0x60, RZ, 0xfc, !PT ;  /* 0x000000600a307812 */ /* 0x000fe200078efcff */
[----:B------:R-:W-:Y:S01]  /*2840*/  @!P3 IMAD.IADD R55, R55, 0x1, -R6 ;  /* 0x000000013737b824 */ /* 0x000fe200078e0a06 */
[----:B------:R-:W-:Y:S01]  /*2850*/  ISETP.GE.AND P6, PT, R38, RZ, PT ;  /* 0x000000ff2600720c */ /* 0x000fe20003fc6270 */
[----:B------:R-:W-:Y:S01]  /*2860*/  IMAD.HI.U32 R34, R8, R63, RZ ;  /* 0x0000003f08227227 */ /* 0x000fe200078e00ff */
[----:B------:R-:W-:-:S02]  /*2870*/  ISETP.GT.U32.AND P3, PT, R6, R61, PT ;  /* 0x0000003d0600720c */ /* 0x000fc40003f64070 */
[----:B------:R-:W-:Y:S01]  /*2880*/  IABS R77, R48 ;  /* 0x00000030004d7213 */ /* 0x000fe20000000000 */
[----:B------:R-:W-:Y:S01]  /*2890*/  IMAD.MOV R34, RZ, RZ, -R34 ;  /* 0x000000ffff227224 */ /* 0x000fe200078e0a22 */
[----:B------:R-:W-:Y:S01]  /*28a0*/  LOP3.LUT R38, R10, 0x64, RZ, 0xfc, !PT ;  /* 0x000000640a267812 */ /* 0x000fe200078efcff */
[----:B------:R-:W-:Y:S02]  /*28b0*/  @!P5 IMAD.IADD R59, R59, 0x1, -R6 ;  /* 0x000000013b3bd824 */ /* 0x000fe400078e0a06 */
[----:B------:R-:W-:Y:S01]  /*28c0*/  IMAD R63, R6, R34, R63 ;  /* 0x00000022063f7224 */ /* 0x000fe200078e023f */
[----:B------:R-:W-:Y:S01]  /*28d0*/  IABS R79, R38 ;  /* 0x00000026004f7213 */ /* 0x000fe20000000000 */
[----:B------:R-:W-:-:S04]  /*28e0*/  IMAD.HI.U32 R36, R8, R77, RZ ;  /* 0x0000004d08247227 */ /* 0x000fc800078e00ff */
[----:B------:R-:W-:Y:S01]  /*28f0*/  @!P4 IMAD.MOV R57, RZ, RZ, -R57 ;  /* 0x000000ffff39c224 */ /* 0x000fe200078e0a39 */
[C---:B------:R-:W-:Y:S01]  /*2900*/  ISETP.GT.U32.AND P4, PT, R6.reuse, R63, PT ;  /* 0x0000003f0600720c */ /* 0x040fe20003f84070 */
[----:B------:R-:W-:Y:S02]  /*2910*/  IMAD.MOV R36, RZ, RZ, -R36 ;  /* 0x000000ffff247224 */ /* 0x000fe400078e0a24 */
[----:B------:R-:W-:Y:S02]  /*2920*/  @!P3 IMAD.IADD R61, R61, 0x1, -R6 ;  /* 0x000000013d3db824 */ /* 0x000fe400078e0a06 */
[----:B------:R-:W-:Y:S01]  /*2930*/  @!P6 IMAD.MOV R55, RZ, RZ, -R55 ;  /* 0x000000ffff37e224 */ /* 0x000fe200078e0a37 */
[----:B------:R-:W-:Y:S01]  /*2940*/  ISETP.GT.U32.AND P6, PT, R6, R59, PT ;  /* 0x0000003b0600720c */ /* 0x000fe20003fc4070 */
[----:B------:R-:W-:Y:S01]  /*2950*/  IMAD.HI.U32 R34, R8, R79, RZ ;  /* 0x0000004f08227227 */ /* 0x000fe200078e00ff */
[----:B------:R-:W-:-:S03]  /*2960*/  ISETP.GT.U32.AND P3, PT, R6, R61, PT ;  /* 0x0000003d0600720c */ /* 0x000fc60003f64070 */
[----:B------:R-:W-:Y:S02]  /*2970*/  IMAD R77, R6, R36, R77 ;  /* 0x00000024064d7224 */ /* 0x000fe400078e024d */
[----:B------:R-:W-:Y:S01]  /*2980*/  IMAD.MOV R36, RZ, RZ, -R34 ;  /* 0x000000ffff247224 */ /* 0x000fe200078e0a22 */
[----:B------:R-:W-:-:S03]  /*2990*/  ISETP.GE.AND P5, PT, R42, RZ, PT ;  /* 0x000000ff2a00720c */ /* 0x000fc60003fa6270 */
[----:B------:R-:W-:Y:S02]  /*29a0*/  IMAD R79, R6, R36, R79 ;  /* 0x00000024064f7224 */ /* 0x000fe400078e024f */
[--C-:B------:R-:W-:Y:S01]  /*29b0*/  @!P4 IMAD.IADD R63, R63, 0x1, -R6.reuse ;  /* 0x000000013f3fc824 */ /* 0x100fe200078e0a06 */
[----:B------:R-:W-:Y:S01]  /*29c0*/  LOP3.LUT R40, R10, 0x68, RZ, 0xfc, !PT ;  /* 0x000000680a287812 */ /* 0x000fe200078efcff */
[--C-:B------:R-:W-:Y:S01]  /*29d0*/  @!P6 IMAD.IADD R59, R59, 0x1, -R6.reuse ;  /* 0x000000013b3be824 */ /* 0x100fe200078e0a06 */
[C---:B------:R-:W-:Y:S02]  /*29e0*/  ISETP.GT.U32.AND P4, PT, R6.reuse, R79, PT ;  /* 0x0000004f0600720c */ /* 0x040fe40003f84070 */
[----:B------:R-:W-:Y:S01]  /*29f0*/  ISETP.GT.U32.AND P6, PT, R6, R77, PT ;  /* 0x0000004d0600720c */ /* 0x000fe20003fc4070 */
[----:B------:R-:W-:Y:S01]  /*2a00*/  @!P3 IMAD.IADD R61, R61, 0x1, -R6 ;  /* 0x000000013d3db824 */ /* 0x000fe200078e0a06 */
[----:B------:R-:W-:Y:S02]  /*2a10*/  IABS R81, R40 ;  /* 0x0000002800517213 */ /* 0x000fe40000000000 */
[----:B------:R-:W-:Y:S01]  /*2a20*/  ISETP.GE.AND P3, PT, R44, RZ, PT ;  /* 0x000000ff2c00720c */ /* 0x000fe20003f66270 */
[----:B------:R-:W-:Y:S01]  /*2a30*/  @!P5 IMAD.MOV R59, RZ, RZ, -R59 ;  /* 0x000000ffff3bd224 */ /* 0x000fe200078e0a3b */
[----:B------:R-:W-:Y:S01]  /*2a40*/  ISETP.GT.U32.AND P5, PT, R6, R63, PT ;  /* 0x0000003f0600720c */ /* 0x000fe20003fa4070 */
[----:B------:R-:W-:Y:S01]  /*2a50*/  IMAD.HI.U32 R34, R8, R81, RZ ;  /* 0x0000005108227227 */ /* 0x000fe200078e00ff */
[----:B------:R-:W-:-:S02]  /*2a60*/  LOP3.LUT R50, R10, 0x70, RZ, 0xfc, !PT ;  /* 0x000000700a327812 */ /* 0x000fc400078efcff */
[----:B------:R-:W-:Y:S01]  /*2a70*/  LOP3.LUT R42, R10, 0x6c, RZ, 0xfc, !PT ;  /* 0x0000006c0a2a7812 */ /* 0x000fe200078efcff */
[----:B------:R-:W-:Y:S01]  /*2a80*/  @!P4 IMAD.IADD R79, R79, 0x1, -R6 ;  /* 0x000000014f4fc824 */ /* 0x000fe200078e0a06 */
[----:B------:R-:W-:Y:S01]  /*2a90*/  IABS R85, R50 ;  /* 0x0000003200557213 */ /* 0x000fe20000000000 */
[----:B------:R-:W-:Y:S01]  /*2aa0*/  IMAD.MOV R34, RZ, RZ, -R34 ;  /* 0x000000ffff227224 */ /* 0x000fe200078e0a22 */
[----:B------:R-:W-:Y:S01]  /*2ab0*/  IABS R83, R42 ;  /* 0x0000002a00537213 */ /* 0x000fe20000000000 */
[----:B------:R-:W-:Y:S01]  /*2ac0*/  @!P6 IMAD.IADD R77, R77, 0x1, -R6 ;  /* 0x000000014d4de824 */ /* 0x000fe200078e0a06 */
[C---:B------:R-:W-:Y:S01]  /*2ad0*/  ISETP.GT.U32.AND P4, PT, R6.reuse, R79, PT ;  /* 0x0000004f0600720c */ /* 0x040fe20003f84070 */
[----:B------:R-:W-:Y:S02]  /*2ae0*/  @!P3 IMAD.MOV R61, RZ, RZ, -R61 ;  /* 0x000000ffff3db224 */ /* 0x000fe400078e0a3d */
[C---:B------:R-:W-:Y:S01]  /*2af0*/  IMAD R81, R6.reuse, R34, R81 ;  /* 0x0000002206517224 */ /* 0x040fe200078e0251 */
[----:B------:R-:W-:Y:S01]  /*2b00*/  ISETP.GT.U32.AND P3, PT, R6, R77, PT ;  /* 0x0000004d0600720c */ /* 0x000fe20003f64070 */
[----:B------:R-:W-:-:S04]  /*2b10*/  IMAD.HI.U32 R34, R8, R85, RZ ;  /* 0x0000005508227227 */ /* 0x000fc800078e00ff */
[----:B------:R-:W-:-:S04]  /*2b20*/  IMAD.HI.U32 R36, R8, R83, RZ ;  /* 0x0000005308247227 */ /* 0x000fc800078e00ff */
[----:B------:R-:W-:Y:S01]  /*2b30*/  @!P5 IMAD.IADD R63, R63, 0x1, -R6 ;  /* 0x000000013f3fd824 */ /* 0x000fe200078e0a06 */
[C---:B------:R-:W-:Y:S01]  /*2b40*/  ISETP.GT.U32.AND P5, PT, R6.reuse, R81, PT ;  /* 0x000000510600720c */ /* 0x040fe20003fa4070 */
[----:B------:R-:W-:Y:S02]  /*2b50*/  IMAD.MOV R34, RZ, RZ, -R34 ;  /* 0x000000ffff227224 */ /* 0x000fe400078e0a22 */
[----:B------:R-:W-:Y:S02]  /*2b60*/  IMAD.MOV R36, RZ, RZ, -R36 ;  /* 0x000000ffff247224 */ /* 0x000fe400078e0a24 */
[C---:B------:R-:W-:Y:S02]  /*2b70*/  IMAD R85, R6.reuse, R34, R85 ;  /* 0x0000002206557224 */ /* 0x040fe400078e0255 */
[C---:B------:R-:W-:Y:S02]  /*2b80*/  IMAD R83, R6.reuse, R36, R83 ;  /* 0x0000002406537224 */ /* 0x040fe400078e0253 */
[--C-:B------:R-:W-:Y:S01]  /*2b90*/  @!P4 IMAD.IADD R79, R79, 0x1, -R6.reuse ;  /* 0x000000014f4fc824 */ /* 0x100fe200078e0a06 */
[----:B------:R-:W-:Y:S01]  /*2ba0*/  ISETP.GT.U32.AND P4, PT, R6, R85, PT ;  /* 0x000000550600720c */ /* 0x000fe20003f84070 */
[----:B------:R-:W-:Y:S01]  /*2bb0*/  @!P3 IMAD.IADD R77, R77, 0x1, -R6 ;  /* 0x000000014d4db824 */ /* 0x000fe200078e0a06 */
[----:B------:R-:W-:-:S02]  /*2bc0*/  LOP3.LUT R44, R10, 0x74, RZ, 0xfc, !PT ;  /* 0x000000740a2c7812 */ /* 0x000fc400078efcff */
[----:B------:R-:W-:Y:S01]  /*2bd0*/  ISETP.GT.U32.AND P3, PT, R6, R83, PT ;  /* 0x000000530600720c */ /* 0x000fe20003f64070 */
[----:B------:R-:W-:Y:S01]  /*2be0*/  @!P5 IMAD.IADD R81, R81, 0x1, -R6 ;  /* 0x000000015151d824 */ /* 0x000fe200078e0a06 */
[----:B------:R-:W-:Y:S02]  /*2bf0*/  ISETP.GE.AND P6, PT, R46, RZ, PT ;  /* 0x000000ff2e00720c */ /* 0x000fe40003fc6270 */
[----:B------:R-:W-:Y:S02]  /*2c00*/  IABS R87, R44 ;  /* 0x0000002c00577213 */ /* 0x000fe40000000000 */
[----:B------:R-:W-:Y:S02]  /*2c10*/  ISETP.GE.AND P5, PT, R48, RZ, PT ;  /* 0x000000ff3000720c */ /* 0x000fe40003fa6270 */
[C---:B------:R-:W-:Y:S02]  /*2c20*/  LOP3.LUT R46, R10.reuse, 0x78, RZ, 0xfc, !PT ;  /* 0x000000780a2e7812 */ /* 0x040fe400078efcff */
[----:B------:R-:W-:Y:S01]  /*2c30*/  LOP3.LUT R36, R10, 0x7c, RZ, 0xfc, !PT ;  /* 0x0000007c0a247812 */ /* 0x000fe200078efcff */
[----:B------:R-:W-:Y:S01]  /*2c40*/  IMAD.HI.U32 R10, R8, R87, RZ ;  /* 0x00000057080a7227 */ /* 0x000fe200078e00ff */
[----:B------:R-:W-:-:S03]  /*2c50*/  IABS R89, R46 ;  /* 0x0000002e00597213 */ /* 0x000fc60000000000 */
[----:B------:R-:W-:Y:S01]  /*2c60*/  @!P4 IMAD.IADD R85, R85, 0x1, -R6 ;  /* 0x000000015555c824 */ /* 0x000fe200078e0a06 */
[----:B------:R-:W-:Y:S01]  /*2c70*/  ISETP.GT.U32.AND P4, PT, R6, R81, PT ;  /* 0x000000510600720c */ /* 0x000fe20003f84070 */
[----:B------:R-:W-:Y:S01]  /*2c80*/  IMAD.MOV R34, RZ, RZ, -R10 ;  /* 0x000000ffff227224 */ /* 0x000fe200078e0a0a */
[----:B------:R-:W-:Y:S01]  /*2c90*/  IABS R91, R36 ;  /* 0x00000024005b7213 */ /* 0x000fe20000000000 */
[----:B------:R-:W-:Y:S01]  /*2ca0*/  @!P3 IMAD.IADD R83, R83, 0x1, -R6 ;  /* 0x000000015353b824 */ /* 0x000fe200078e0a06 */
[----:B------:R-:W-:Y:S01]  /*2cb0*/  ISETP.GE.AND P3, PT, R38, RZ, PT ;  /* 0x000000ff2600720c */ /* 0x000fe20003f66270 */
[----:B------:R-:W-:-:S04]  /*2cc0*/  IMAD.HI.U32 R10, R8, R89, RZ ;  /* 0x00000059080a7227 */ /* 0x000fc800078e00ff */
[----:B------:R-:W-:Y:S01]  /*2cd0*/  @!P5 IMAD.MOV R77, RZ, RZ, -R77 ;  /* 0x000000ffff4dd224 */ /* 0x000fe200078e0a4d */
[----:B------:R-:W-:Y:S01]  /*2ce0*/  ISETP.GT.U32.AND P5, PT, R6, R83, PT ;  /* 0x000000530600720c */ /* 0x000fe20003fa4070 */
[----:B------:R-:W-:Y:S02]  /*2cf0*/  IMAD.MOV R10, RZ, RZ, -R10 ;  /* 0x000000ffff0a7224 */ /* 0x000fe400078e0a0a */
[----:B------:R-:W-:-:S04]  /*2d00*/  IMAD.HI.U32 R8, R8, R91, RZ ;  /* 0x0000005b08087227 */ /* 0x000fc800078e00ff */
[----:B------:R-:W-:Y:S01]  /*2d10*/  @!P6 IMAD.MOV R63, RZ, RZ, -R63 ;  /* 0x000000ffff3fe224 */ /* 0x000fe200078e0a3f */
[C---:B------:R-:W-:Y:S01]  /*2d20*/  ISETP.GT.U32.AND P6, PT, R6.reuse, R85, PT ;  /* 0x000000550600720c */ /* 0x040fe20003fc4070 */
[C---:B------:R-:W-:Y:S02]  /*2d30*/  IMAD R89, R6.reuse, R10, R89 ;  /* 0x0000000a06597224 */ /* 0x040fe400078e0259 */
[C---:B------:R-:W-:Y:S02]  /*2d40*/  IMAD R87, R6.reuse, R34, R87 ;  /* 0x0000002206577224 */ /* 0x040fe400078e0257 */
[----:B------:R-:W-:Y:S02]  /*2d50*/  IMAD.MOV R8, RZ, RZ, -R8 ;  /* 0x000000ffff087224 */ /* 0x000fe400078e0a08 */
[----:B------:R-:W-:Y:S01]  /*2d60*/  @!P4 IMAD.IADD R81, R81, 0x1, -R6 ;  /* 0x000000015151c824 */ /* 0x000fe200078e0a06 */
[C---:B------:R-:W-:Y:S01]  /*2d70*/  ISETP.GT.U32.AND P4, PT, R6.reuse, R89, PT ;  /* 0x000000590600720c */ /* 0x040fe20003f84070 */
[----:B------:R-:W-:Y:S01]  /*2d80*/  @!P3 IMAD.MOV R79, RZ, RZ, -R79 ;  /* 0x000000ffff4fb224 */ /* 0x000fe200078e0a4f */
[C---:B------:R-:W-:Y:S01]  /*2d90*/  ISETP.GT.U32.AND P3, PT, R6.reuse, R87, PT ;  /* 0x000000570600720c */ /* 0x040fe20003f64070 */
[----:B------:R-:W-:-:S02]  /*2da0*/  IMAD R91, R6, R8, R91 ;  /* 0x00000008065b7224 */ /* 0x000fc400078e025b */
[----:B------:R-:W-:-:S03]  /*2db0*/  @!P5 IMAD.IADD R83, R83, 0x1, -R6 ;  /* 0x000000015353d824 */ /* 0x000fc600078e0a06 */
[----:B------:R-:W-:Y:S01]  /*2dc0*/  ISETP.GT.U32.AND P5, PT, R6, R91, PT ;  /* 0x0000005b0600720c */ /* 0x000fe20003fa4070 */
[----:B------:R-:W-:Y:S01]  /*2dd0*/  @!P6 IMAD.IADD R85, R85, 0x1, -R6 ;  /* 0x000000015555e824 */ /* 0x000fe200078e0a06 */
[----:B------:R-:W-:-:S03]  /*2de0*/  ISETP.GE.AND P6, PT, R40, RZ, PT ;  /* 0x000000ff2800720c */ /* 0x000fc60003fc6270 */
[--C-:B------:R-:W-:Y:S01]  /*2df0*/  @!P4 IMAD.IADD R89, R89, 0x1, -R6.reuse ;  /* 0x000000015959c824 */ /* 0x100fe200078e0a06 */
[----:B------:R-:W-:Y:S01]  /*2e00*/  ISETP.GE.AND P4, PT, R50, RZ, PT ;  /* 0x000000ff3200720c */ /* 0x000fe20003f86270 */
[----:B------:R-:W-:Y:S01]  /*2e10*/  @!P3 IMAD.IADD R87, R87, 0x1, -R6 ;  /* 0x000000015757b824 */ /* 0x000fe200078e0a06 */
[----:B------:R-:W-:-:S05]  /*2e20*/  ISETP.GE.AND P3, PT, R42, RZ, PT ;  /* 0x000000ff2a00720c */ /* 0x000fca0003f66270 */
[----:B------:R-:W-:Y:S01]  /*2e30*/  @!P5 IMAD.IADD R91, R91, 0x1, -R6 ;  /* 0x000000015b5bd824 */ /* 0x000fe200078e0a06 */
[C---:B------:R-:W-:Y:S01]  /*2e40*/  ISETP.GT.U32.AND P5, PT, R6.reuse, R87, PT ;  /* 0x000000570600720c */ /* 0x040fe20003fa4070 */
[----:B------:R-:W-:Y:S01]  /*2e50*/  @!P6 IMAD.MOV R81, RZ, RZ, -R81 ;  /* 0x000000ffff51e224 */ /* 0x000fe200078e0a51 */
[----:B------:R-:W-:-:S03]  /*2e60*/  ISETP.GT.U32.AND P6, PT, R6, R89, PT ;  /* 0x000000590600720c */ /* 0x000fc60003fc4070 */
[----:B------:R-:W-:Y:S01]  /*2e70*/  @!P4 IMAD.MOV R85, RZ, RZ, -R85 ;  /* 0x000000ffff55c224 */ /* 0x000fe200078e0a55 */
[----:B------:R-:W-:Y:S01]  /*2e80*/  ISETP.GE.AND P4, PT, R44, RZ, PT ;  /* 0x000000ff2c00720c */ /* 0x000fe20003f86270 */
[----:B------:R-:W-:Y:S01]  /*2e90*/  @!P3 IMAD.MOV R83, RZ, RZ, -R83 ;  /* 0x000000ffff53b224 */ /* 0x000fe200078e0a53 */
[----:B------:R-:W-:-:S05]  /*2ea0*/  ISETP.GT.U32.AND P3, PT, R6, R91, PT ;  /* 0x0000005b0600720c */ /* 0x000fca0003f64070 */
[--C-:B------:R-:W-:Y:S01]  /*2eb0*/  @!P5 IMAD.IADD R87, R87, 0x1, -R6.reuse ;  /* 0x000000015757d824 */ /* 0x100fe200078e0a06 */
[----:B------:R-:W-:Y:S01]  /*2ec0*/  ISETP.GE.AND P5, PT, R46, RZ, PT ;  /* 0x000000ff2e00720c */ /* 0x000fe20003fa6270 */
[--C-:B------:R-:W-:Y:S01]  /*2ed0*/  @!P6 IMAD.IADD R89, R89, 0x1, -R6.reuse ;  /* 0x000000015959e824 */ /* 0x100fe200078e0a06 */
[----:B------:R-:W-:Y:S02]  /*2ee0*/  ISETP.GE.AND P6, PT, R36, RZ, PT ;  /* 0x000000ff2400720c */ /* 0x000fe40003fc6270 */
[C---:B------:R-:W-:Y:S01]  /*2ef0*/  LOP3.LUT R189, R68.reuse, 0x2e, RZ, 0xfc, !PT ;  /* 0x0000002e44bd7812 */ /* 0x040fe200078efcff */
[----:B------:R-:W-:Y:S01]  /*2f00*/  @!P4 IMAD.MOV R87, RZ, RZ, -R87 ;  /* 0x000000ffff57c224 */ /* 0x000fe200078e0a57 */
[----:B------:R-:W-:Y:S02]  /*2f10*/  LOP3.LUT R191, R68, 0x36, RZ, 0xfc, !PT ;  /* 0x0000003644bf7812 */ /* 0x000fe400078efcff */
[----:B------:R-:W-:Y:S01]  /*2f20*/  ISETP.LT.AND P4, PT, R189, R64, P0 ;  /* 0x00000040bd00720c */ /* 0x000fe20000781270 */
[----:B------:R-:W-:Y:S01]  /*2f30*/  @!P3 IMAD.IADD R91, R91, 0x1, -R6 ;  /* 0x000000015b5bb824 */ /* 0x000fe200078e0a06 */
[----:B------:R-:W-:-:S03]  /*2f40*/  LOP3.LUT R138, R0, 0x3f, RZ, 0xc0, !PT ;  /* 0x0000003f008a7812 */ /* 0x000fc600078ec0ff */
[----:B------:R-:W-:Y:S01]  /*2f50*/  @!P5 IMAD.MOV R89, RZ, RZ, -R89 ;  /* 0x000000ffff59d224 */ /* 0x000fe200078e0a59 */
[-C--:B------:R-:W-:Y:S02]  /*2f60*/  ISETP.LT.AND P5, PT, R191, R64.reuse, P0 ;  /* 0x00000040bf00720c */ /* 0x080fe400007a1270 */
[----:B------:R-:W-:Y:S02]  /*2f70*/  LOP3.LUT R193, R68, 0x3e, RZ, 0xfc, !PT ;  /* 0x0000003e44c17812 */ /* 0x000fe400078efcff */
[----:B------:R-:W-:Y:S01]  /*2f80*/  PRMT R213, RZ, 0x7610, R213 ;  /* 0x00007610ffd57816 */ /* 0x000fe200000000d5 */
[----:B------:R-:W-:Y:S01]  /*2f90*/  @!P6 IMAD.MOV R91, RZ, RZ, -R91 ;  /* 0x000000ffff5be224 */ /* 0x000fe200078e0a5b */
[----:B------:R-:W-:Y:S01]  /*2fa0*/  ISETP.NE.AND P3, PT, R33, RZ, PT ;  /* 0x000000ff2100720c */ /* 0x000fe20003f65270 */
[----:B------:R-:W-:Y:S01]  /*2fb0*/  IMAD R6, R138, R137, RZ ;  /* 0x000000898a067224 */ /* 0x000fe200078e02ff */
[----:B------:R-:W-:Y:S02]  /*2fc0*/  LOP3.LUT R33, RZ, R33, RZ, 0x33, !PT ;  /* 0x00000021ff217212 */ /* 0x000fe400078e33ff */
[----:B------:R-:W-:Y:S01]  /*2fd0*/  ISETP.LT.AND P6, PT, R193, R64, P0 ;  /* 0x00000040c100720c */ /* 0x000fe200007c1270 */
[----:B------:R-:W4:Y:S01]  /*2fe0*/  @P4 LDG.E.U16 R213, desc[UR18][R24.64] ;  /* 0x0000001218d54981 */ /* 0x000f22000c1e1500 */
[----:B------:R-:W-:-:S02]  /*2ff0*/  PRMT R212, RZ, 0x7610, R212 ;  /* 0x00007610ffd47816 */ /* 0x000fc400000000d4 */
[----:B------:R-:W-:Y:S02]  /*3000*/  SEL R12, R33, R12, !P3 ;  /* 0x0000000c210c7207 */ /* 0x000fe40005800000 */
[----:B------:R-:W-:Y:S02]  /*3010*/  LEA R60, P4, R6, UR14, 0x1 ;  /* 0x0000000e063c7c11 */ /* 0x000fe4000f8808ff */
[C---:B------:R-:W-:Y:S01]  /*3020*/  LOP3.LUT R195, R68.reuse, 0x2, RZ, 0xfc, !PT ;  /* 0x0000000244c37812 */ /* 0x040fe200078efcff */
[----:B------:R2:W3:Y:S01]  /*3030*/  @P5 LDG.E.U16 R212, desc[UR18][R22.64] ;  /* 0x0000001216d45981 */ /* 0x0004e2000c1e1500 */
[----:B------:R-:W-:Y:S02]  /*3040*/  LOP3.LUT R197, R68, 0x4, RZ, 0xfc, !PT ;  /* 0x0000000444c57812 */ /* 0x000fe400078efcff */
[----:B------:R-:W-:Y:S02]  /*3050*/  PRMT R211, RZ, 0x7610, R211 ;  /* 0x00007610ffd37816 */ /* 0x000fe400000000d3 */
[----:B------:R-:W-:-:S02]  /*3060*/  LEA.HI.X.SX32 R6, R6, UR15, 0x1, P4 ;  /* 0x0000000f06067c11 */ /* 0x000fc4000a0f0eff */
[----:B------:R-:W-:Y:S02]  /*3070*/  SEL R14, R33, R14, !P3 ;  /* 0x0000000e210e7207 */ /* 0x000fe40005800000 */
[-C--:B------:R-:W-:Y:S01]  /*3080*/  ISETP.LT.AND P5, PT, R195, R64.reuse, P0 ;  /* 0x00000040c300720c */ /* 0x080fe200007a1270 */
[----:B--2---:R-:W-:Y:S01]  /*3090*/  IMAD R23, R12, UR4, RZ ;  /* 0x000000040c177c24 */ /* 0x004fe2000f8e02ff */
[----:B------:R-:W-:Y:S01]  /*30a0*/  ISETP.LT.AND P4, PT, R197, R64, P0 ;  /* 0x00000040c500720c */ /* 0x000fe20000781270 */
[----:B------:R0:W2:Y:S01]  /*30b0*/  @P6 LDG.E.U16 R211, desc[UR18][R26.64] ;  /* 0x000000121ad36981 */ /* 0x0000a2000c1e1500 */
[C---:B------:R-:W-:Y:S01]  /*30c0*/  SEL R16, R33.reuse, R16, !P3 ;  /* 0x0000001021107207 */ /* 0x040fe20005800000 */
[----:B------:R-:W-:Y:S01]  /*30d0*/  IMAD R25, R14, UR4, RZ ;  /* 0x000000040e197c24 */ /* 0x000fe2000f8e02ff */
[C---:B------:R-:W-:Y:S02]  /*30e0*/  SEL R18, R33.reuse, R18, !P3 ;  /* 0x0000001221127207 */ /* 0x040fe40005800000 */
[----:B------:R-:W-:-:S02]  /*30f0*/  SEL R28, R33, R28, !P3 ;  /* 0x0000001c211c7207 */ /* 0x000fc40005800000 */
[----:B------:R-:W-:Y:S02]  /*3100*/  LEA R76, P6, R23, R60, 0x1 ;  /* 0x0000003c174c7211 */ /* 0x000fe400078c08ff */
[----:B------:R-:W-:Y:S02]  /*3110*/  PRMT R150, RZ, 0x7610, R150 ;  /* 0x00007610ff967816 */ /* 0x000fe40000000096 */
[----:B------:R-:W-:Y:S01]  /*3120*/  PRMT R218, RZ, 0x7610, R218 ;  /* 0x00007610ffda7816 */ /* 0x000fe200000000da */
[----:B0-----:R-:W-:Y:S01]  /*3130*/  IMAD R27, R16, UR4, RZ ;  /* 0x00000004101b7c24 */ /* 0x001fe2000f8e02ff */
[C---:B------:R-:W-:Y:S01]  /*3140*/  SEL R8, R33.reuse, R29, !P3 ;  /* 0x0000001d21087207 */ /* 0x040fe20005800000 */
[----:B------:R-:W-:Y:S01]  /*3150*/  IMAD R29, R18, UR4, RZ ;  /* 0x00000004121d7c24 */ /* 0x000fe2000f8e02ff */
[C---:B------:R-:W-:Y:S01]  /*3160*/  SEL R125, R33.reuse, R77, !P3 ;  /* 0x0000004d217d7207 */ /* 0x040fe20005800000 */
[----:B------:R-:W2:Y:S01]  /*3170*/  @P5 LDG.E.U16 R150, desc[UR18][R70.64] ;  /* 0x0000001246965981 */ /* 0x000ea2000c1e1500 */
[----:B------:R-:W-:-:S02]  /*3180*/  SEL R30, R33, R30, !P3 ;  /* 0x0000001e211e7207 */ /* 0x000fc40005800000 */
[----:B------:R-:W-:Y:S01]  /*3190*/  SEL R10, R33, R31, !P3 ;  /* 0x0000001f210a7207 */ /* 0x000fe20005800000 */
[----:B------:R-:W-:Y:S01]  /*31a0*/  IMAD R31, R28, UR4, RZ ;  /* 0x000000041c1f7c24 */ /* 0x000fe2000f8e02ff */
[----:B------:R-:W-:Y:S01]  /*31b0*/  LEA.HI.X.SX32 R77, R23, R6, 0x1, P6 ;  /* 0x00000006174d7211 */ /* 0x000fe200030f0eff */
[----:B------:R-:W2:Y:S01]  /*31c0*/  @P4 LDG.E.U16 R218, desc[UR18][R72.64] ;  /* 0x0000001248da4981 */ /* 0x000ea2000c1e1500 */
[----:B------:R-:W-:Y:S02]  /*31d0*/  LEA R78, P6, R25, R60, 0x1 ;  /* 0x0000003c194e7211 */ /* 0x000fe400078c08ff */
[C---:B------:R-:W-:Y:S01]  /*31e0*/  SEL R34, R33.reuse, R35, !P3 ;  /* 0x0000002321227207 */ /* 0x040fe20005800000 */
[----:B------:R-:W-:Y:S01]  /*31f0*/  IMAD R35, R8, UR4, RZ ;  /* 0x0000000408237c24 */ /* 0x000fe2000f8e02ff */
[C---:B------:R-:W-:Y:S01]  /*3200*/  SEL R36, R33.reuse, R37, !P3 ;  /* 0x0000002521247207 */ /* 0x040fe20005800000 */
[----:B------:R-:W-:Y:S01]  /*3210*/  IMAD R37, R30, UR4, RZ ;  /* 0x000000041e257c24 */ /* 0x000fe2000f8e02ff */
[----:B------:R-:W-:-:S02]  /*3220*/  SEL R127, R33, R79, !P3 ;  /* 0x0000004f217f7207 */ /* 0x000fc40005800000 */
[C---:B------:R-:W-:Y:S02]  /*3230*/  SEL R32, R33.reuse, R32, !P3 ;  /* 0x0000002021207207 */ /* 0x040fe40005800000 */
[----:B------:R-:W-:Y:S01]  /*3240*/  SEL R38, R33, R39, !P3 ;  /* 0x0000002721267207 */ /* 0x000fe20005800000 */
[----:B------:R-:W-:Y:S01]  /*3250*/  IMAD R39, R10, UR4, RZ ;  /* 0x000000040a277c24 */ /* 0x000fe2000f8e02ff */
[-C--:B------:R-:W-:Y:S02]  /*3260*/  LEA R80, P5, R27, R60.reuse, 0x1 ;  /* 0x0000003c1b507211 */ /* 0x080fe400078a08ff */
[----:B------:R-:W-:Y:S02]  /*3270*/  LEA R82, P4, R29, R60, 0x1 ;  /* 0x0000003c1d527211 */ /* 0x000fe400078808ff */
[----:B------:R-:W-:Y:S02]  /*3280*/  LEA.HI.X.SX32 R79, R25, R6, 0x1, P6 ;  /* 0x00000006194f7211 */ /* 0x000fe400030f0eff */
[----:B------:R-:W-:-:S02]  /*3290*/  LEA R84, P6, R31, R60, 0x1 ;  /* 0x0000003c1f547211 */ /* 0x000fc400078c08ff */
[C---:B------:R-:W-:Y:S02]  /*32a0*/  SEL R129, R33.reuse, R81, !P3 ;  /* 0x0000005121817207 */ /* 0x040fe40005800000 */
[C---:B------:R-:W-:Y:S02]  /*32b0*/  SEL R131, R33.reuse, R83, !P3 ;  /* 0x0000005321837207 */ /* 0x040fe40005800000 */
[C---:B------:R-:W-:Y:S01]  /*32c0*/  SEL R40, R33.reuse, R41, !P3 ;  /* 0x0000002921287207 */ /* 0x040fe20005800000 */
[----:B------:R-:W-:Y:S01]  /*32d0*/  IMAD R41, R32, UR4, RZ ;  /* 0x0000000420297c24 */ /* 0x000fe2000f8e02ff */
[C---:B------:R-:W-:Y:S01]  /*32e0*/  SEL R42, R33.reuse, R43, !P3 ;  /* 0x0000002b212a7207 */ /* 0x040fe20005800000 */
[----:B------:R-:W-:Y:S01]  /*32f0*/  IMAD R43, R34, UR4, RZ ;  /* 0x00000004222b7c24 */ /* 0x000fe2000f8e02ff */
[----:B------:R-:W-:Y:S02]  /*3300*/  SEL R133, R33, R85, !P3 ;  /* 0x0000005521857207 */ /* 0x000fe40005800000 */
[----:B------:R-:W-:-:S02]  /*3310*/  LEA.HI.X.SX32 R81, R27, R6, 0x1, P5 ;  /* 0x000000061b517211 */ /* 0x000fc400028f0eff */
[----:B------:R-:W-:Y:S02]  /*3320*/  LEA.HI.X.SX32 R83, R29, R6, 0x1, P4 ;  /* 0x000000061d537211 */ /* 0x000fe400020f0eff */
        /* <DEDUP_REMOVED lines=8> */
[C---:B------:R-:W-:Y:S02]  /*33b0*/  SEL R50, R33.reuse, R51, !P3 ;  /* 0x0000003321327207 */ /* 0x040fe40005800000 */
[C---:B------:R-:W-:Y:S02]  /*33c0*/  SEL R52, R33.reuse, R53, !P3 ;  /* 0x0000003521347207 */ /* 0x040fe40005800000 */
[C---:B------:R-:W-:Y:S02]  /*33d0*/  SEL R54, R33.reuse, R55, !P3 ;  /* 0x0000003721367207 */ /* 0x040fe40005800000 */
[----:B------:R-:W-:-:S02]  /*33e0*/  SEL R117, R33, R57, !P3 ;  /* 0x0000003921757207 */ /* 0x000fc40005800000 */
[C---:B------:R-:W-:Y:S02]  /*33f0*/  SEL R119, R33.reuse, R59, !P3 ;  /* 0x0000003b21777207 */ /* 0x040fe40005800000 */
[C---:B------:R-:W-:Y:S02]  /*3400*/  SEL R121, R33.reuse, R61, !P3 ;  /* 0x0000003d21797207 */ /* 0x040fe40005800000 */
[C---:B------:R-:W-:Y:S02]  /*3410*/  SEL R123, R33.reuse, R63, !P3 ;  /* 0x0000003f217b7207 */ /* 0x040fe40005800000 */
[C---:B------:R-:W-:Y:S02]  /*3420*/  SEL R237, R33.reuse, R87, !P3 ;  /* 0x0000005721ed7207 */ /* 0x040fe40005800000 */
[C---:B------:R-:W-:Y:S01]  /*3430*/  SEL R135, R33.reuse, R89, !P3 ;  /* 0x0000005921877207 */ /* 0x040fe20005800000 */
[----:B------:R-:W-:Y:S01]  /*3440*/  IMAD R47, R38, UR4, RZ ;  /* 0x00000004262f7c24 */ /* 0x000fe2000f8e02ff */
[----:B------:R-:W-:Y:S01]  /*3450*/  SEL R33, R33, R91, !P3 ;  /* 0x0000005b21217207 */ /* 0x000fe20005800000 */
[----:B------:R-:W-:Y:S01]  /*3460*/  IMAD R49, R40, UR4, RZ ;  /* 0x0000000428317c24 */ /* 0x000fe2000f8e02ff */
[----:B------:R-:W-:-:S02]  /*3470*/  LEA.HI.X.SX32 R87, R35, R6, 0x1, P5 ;  /* 0x0000000623577211 */ /* 0x000fc400028f0eff */
[----:B------:R-:W-:Y:S01]  /*3480*/  LEA.HI.X.SX32 R89, R37, R6, 0x1, P4 ;  /* 0x0000000625597211 */ /* 0x000fe200020f0eff */
[----:B------:R-:W-:Y:S01]  /*3490*/  IMAD R51, R42, UR4, RZ ;  /* 0x000000042a337c24 */ /* 0x000fe2000f8e02ff */
[-C--:B------:R-:W-:Y:S02]  /*34a0*/  LEA R92, P5, R41, R60.reuse, 0x1 ;  /* 0x0000003c295c7211 */ /* 0x080fe400078a08ff */
[----:B------:R-:W-:Y:S02]  /*34b0*/  LEA R94, P4, R43, R60, 0x1 ;  /* 0x0000003c2b5e7211 */ /* 0x000fe400078808ff */
[----:B------:R-:W-:Y:S02]  /*34c0*/  LEA.HI.X.SX32 R91, R39, R6, 0x1, P6 ;  /* 0x00000006275b7211 */ /* 0x000fe400030f0eff */
[----:B------:R-:W-:Y:S01]  /*34d0*/  LEA R96, P6, R45, R60, 0x1 ;  /* 0x0000003c2d607211 */ /* 0x000fe200078c08ff */
[----:B------:R-:W-:Y:S01]  /*34e0*/  IMAD R53, R44, UR4, RZ ;  /* 0x000000042c357c24 */ /* 0x000fe2000f8e02ff */
[-C--:B------:R-:W-:Y:S01]  /*34f0*/  LEA.HI.X.SX32 R93, R41, R6.reuse, 0x1, P5 ;  /* 0x00000006295d7211 */ /* 0x080fe200028f0eff */
[----:B------:R-:W-:Y:S01]  /*3500*/  IMAD R55, R46, UR4, RZ ;  /* 0x000000042e377c24 */ /* 0x000fe2000f8e02ff */
[----:B------:R-:W-:Y:S01]  /*3510*/  LEA.HI.X.SX32 R95, R43, R6, 0x1, P4 ;  /* 0x000000062b5f7211 */ /* 0x000fe200020f0eff */
[----:B------:R-:W-:Y:S01]  /*3520*/  IMAD R57, R48, UR4, RZ ;  /* 0x0000000430397c24 */ /* 0x000fe2000f8e02ff */
[----:B------:R-:W-:-:S02]  /*3530*/  LEA R98, P5, R47, R60, 0x1 ;  /* 0x0000003c2f627211 */ /* 0x000fc400078a08ff */
        /* <DEDUP_REMOVED lines=11> */
[----:B------:R-:W-:Y:S02]  /*35f0*/  ISETP.LT.AND P3, PT, R68, R64, P0 ;  /* 0x000000404400720c */ /* 0x000fe40000761270 */
        /* <DEDUP_REMOVED lines=9> */
[----:B------:R-:W-:Y:S02]  /*3690*/  LEA R114, P6, R63, R60, 0x1 ;  /* 0x0000003c3f727211 */ /* 0x000fe400078c08ff */
[----:B------:R-:W-:Y:S01]  /*36a0*/  PRMT R225, RZ, 0x7610, R225 ;  /* 0x00007610ffe17816 */ /* 0x000fe200000000e1 */
[----:B------:R-:W-:Y:S01]  /*36b0*/  IMAD R123, R123, UR4, RZ ;  /* 0x000000047b7b7c24 */ /* 0x000fe2000f8e02ff */
[-C--:B------:R-:W-:Y:S01]  /*36c0*/  LEA.HI.X.SX32 R111, R59, R6.reuse, 0x1, P5 ;  /* 0x000000063b6f7211 */ /* 0x080fe200028f0eff */
[----:B------:R-:W-:Y:S01]  /*36d0*/  IMAD R125, R125, UR4, RZ ;  /* 0x000000047d7d7c24 */ /* 0x000fe2000f8e02ff */
[----:B------:R-:W-:Y:S01]  /*36e0*/  LEA.HI.X.SX32 R113, R61, R6, 0x1, P4 ;  /* 0x000000063d717211 */ /* 0x000fe200020f0eff */
[----:B------:R-:W-:Y:S01]  /*36f0*/  IMAD R127, R127, UR4, RZ ;  /* 0x000000047f7f7c24 */ /* 0x000fe2000f8e02ff */
[-C--:B------:R-:W-:Y:S01]  /*3700*/  LEA R116, P5, R117, R60.reuse, 0x1 ;  /* 0x0000003c75747211 */ /* 0x080fe200078a08ff */
[----:B------:R-:W2:Y:S01]  /*3710*/  @P3 LDG.E.U16 R225, desc[UR18][R66.64] ;  /* 0x0000001242e13981 */ /* 0x000ea2000c1e1500 */
[----:B------:R-:W-:-:S02]  /*3720*/  LEA R118, P4, R119, R60, 0x1 ;  /* 0x0000003c77767211 */ /* 0x000fc400078808ff */
[----:B------:R-:W-:Y:S02]  /*3730*/  LEA.HI.X.SX32 R115, R63, R6, 0x1, P6 ;  /* 0x000000063f737211 */ /* 0x000fe400030f0eff */
[----:B------:R-:W-:Y:S02]  /*3740*/  LOP3.LUT R199, R68, 0x6, RZ, 0xfc, !PT ;  /* 0x0000000644c77812 */ /* 0x000fe400078efcff */
[----:B------:R-:W-:Y:S01]  /*3750*/  LEA R120, P6, R121, R60, 0x1 ;  /* 0x0000003c79787211 */ /* 0x000fe200078c08ff */
[----:B------:R-:W-:Y:S01]  /*3760*/  IMAD R129, R129, UR4, RZ ;  /* 0x0000000481817c24 */ /* 0x000fe2000f8e02ff */
[-C--:B------:R-:W-:Y:S01]  /*3770*/  LEA.HI.X.SX32 R117, R117, R6.reuse, 0x1, P5 ;  /* 0x0000000675757211 */ /* 0x080fe200028f0eff */
[----:B------:R-:W-:Y:S01]  /*3780*/  IMAD R131, R131, UR4, RZ ;  /* 0x0000000483837c24 */ /* 0x000fe2000f8e02ff */
[----:B------:R-:W-:Y:S01]  /*3790*/  LEA.HI.X.SX32 R119, R119, R6, 0x1, P4 ;  /* 0x0000000677777211 */ /* 0x000fe200020f0eff */
[----:B------:R-:W-:Y:S01]  /*37a0*/  IMAD R133, R133, UR4, RZ ;  /* 0x0000000485857c24 */ /* 0x000fe2000f8e02ff */
[----:B------:R-:W-:-:S02]  /*37b0*/  ISETP.LT.AND P3, PT, R199, R64, P0 ;  /* 0x00000040c700720c */ /* 0x000fc40000761270 */
[-C--:B------:R-:W-:Y:S02]  /*37c0*/  LEA R122, P5, R123, R60.reuse, 0x1 ;  /* 0x0000003c7b7a7211 */ /* 0x080fe400078a08ff */
        /* <DEDUP_REMOVED lines=13> */
[----:B------:R-:W-:Y:S02]  /*38a0*/  PRMT R210, RZ, 0x7610, R210 ;  /* 0x00007610ffd27816 */ /* 0x000fe400000000d2 */
[----:B------:R-:W-:Y:S02]  /*38b0*/  PRMT R209, RZ, 0x7610, R209 ;  /* 0x00007610ffd17816 */ /* 0x000fe400000000d1 */
[----:B------:R-:W-:-:S02]  /*38c0*/  LEA.HI.X.SX32 R129, R129, R6, 0x1, P5 ;  /* 0x0000000681817211 */ /* 0x000fc400028f0eff */
[----:B------:R-:W-:Y:S01]  /*38d0*/  LEA.HI.X.SX32 R131, R131, R6, 0x1, P4 ;  /* 0x0000000683837211 */ /* 0x000fe200020f0eff */
[----:B------:R-:W2:Y:S01]  /*38e0*/  @P3 LDG.E.U16 R210, desc[UR18][R74.64] ;  /* 0x000000124ad23981 */ /* 0x000ea2000c1e1500 */
[-C--:B------:R-:W-:Y:S02]  /*38f0*/  LEA R62, P5, R237, R60.reuse, 0x1 ;  /* 0x0000003ced3e7211 */ /* 0x080fe400078a08ff */
[----:B------:R-:W-:Y:S01]  /*3900*/  LEA R134, P4, R135, R60, 0x1 ;  /* 0x0000003c87867211 */ /* 0x000fe200078808ff */
[----:B------:R-:W2:Y:S01]  /*3910*/  @P0 LDG.E.U16 R209, desc[UR18][R76.64] ;  /* 0x000000124cd10981 */ /* 0x000ea2000c1e1500 */
[----:B------:R-:W-:Y:S02]  /*3920*/  LEA.HI.X.SX32 R133, R133, R6, 0x1, P6 ;  /* 0x0000000685857211 */ /* 0x000fe400030f0eff */
[----:B------:R-:W-:Y:S02]  /*3930*/  LEA R60, P6, R33, R60, 0x1 ;  /* 0x0000003c213c7211 */ /* 0x000fe400078c08ff */
[----:B------:R-:W-:-:S02]  /*3940*/  PRMT R208, RZ, 0x7610, R208 ;  /* 0x00007610ffd07816 */ /* 0x000fc400000000d0 */
[----:B------:R-:W-:Y:S02]  /*3950*/  PRMT R207, RZ, 0x7610, R207 ;  /* 0x00007610ffcf7816 */ /* 0x000fe400000000cf */
[----:B------:R-:W-:Y:S02]  /*3960*/  PRMT R206, RZ, 0x7610, R206 ;  /* 0x00007610ffce7816 */ /* 0x000fe400000000ce */
[----:B------:R-:W-:Y:S01]  /*3970*/  PRMT R205, RZ, 0x7610, R205 ;  /* 0x00007610ffcd7816 */ /* 0x000fe200000000cd */
[----:B------:R-:W2:Y:S01]  /*3980*/  @P0 LDG.E.U16 R208, desc[UR18][R80.64] ;  /* 0x0000001250d00981 */ /* 0x000ea2000c1e1500 */
[----:B------:R-:W-:Y:S02]  /*3990*/  PRMT R204, RZ, 0x7610, R204 ;  /* 0x00007610ffcc7816 */ /* 0x000fe400000000cc */
[----:B------:R-:W-:Y:S01]  /*39a0*/  PRMT R203, RZ, 0x7610, R203 ;  /* 0x00007610ffcb7816 */ /* 0x000fe200000000cb */
[----:B------:R-:W2:Y:S01]  /*39b0*/  @P0 LDG.E.U16 R207, desc[UR18][R84.64] ;  /* 0x0000001254cf0981 */ /* 0x000ea2000c1e1500 */
[----:B------:R-:W-:-:S02]  /*39c0*/  PRMT R202, RZ, 0x7610, R202 ;  /* 0x00007610ffca7816 */ /* 0x000fc400000000ca */
[----:B------:R-:W-:Y:S01]  /*39d0*/  PRMT R201, RZ, 0x7610, R201 ;  /* 0x00007610ffc97816 */ /* 0x000fe200000000c9 */
[----:B------:R-:W2:Y:S01]  /*39e0*/  @P0 LDG.E.U16 R206, desc[UR18][R88.64] ;  /* 0x0000001258ce0981 */ /* 0x000ea2000c1e1500 */
        /* <DEDUP_REMOVED lines=33> */
[----:B------:R-:W-:-:S02]  /*3c00*/  LEA.HI.X.SX32 R135, R135, R6, 0x1, P4 ;  /* 0x0000000687877211 */ /* 0x000fc400020f0eff */
[----:B------:R-:W-:Y:S01]  /*3c10*/  PRMT R158, RZ, 0x7610, R158 ;  /* 0x00007610ff9e7816 */ /* 0x000fe2000000009e */
[----:B------:R-:W2:Y:S01]  /*3c20*/  @P0 LDG.E.U16 R188, desc[UR18][R78.64] ;  /* 0x000000124ebc0981 */ /* 0x000ea2000c1e1500 */
[-C--:B------:R-:W-:Y:S02]  /*3c30*/  LEA.HI.X.SX32 R63, R237, R6.reuse, 0x1, P5 ;  /* 0x00000006ed3f7211 */ /* 0x080fe400028f0eff */
[----:B------:R-:W-:Y:S01]  /*3c40*/  LEA.HI.X.SX32 R61, R33, R6, 0x1, P6 ;  /* 0x00000006213d7211 */ /* 0x000fe200030f0eff */
[----:B------:R-:W2:Y:S04]  /*3c50*/  @P0 LDG.E.U16 R190, desc[UR18][R134.64] ;  /* 0x0000001286be0981 */ /* 0x000ea8000c1e1500 */
[----:B------:R-:W2:Y:S04]  /*3c60*/  @P0 LDG.E.U16 R186, desc[UR18][R82.64] ;  /* 0x0000001252ba0981 */ /* 0x000ea8000c1e1500 */
[----:B------:R-:W4:Y:S04]  /*3c70*/  @P0 LDG.E.U16 R184, desc[UR18][R86.64] ;  /* 0x0000001256b80981 */ /* 0x000f28000c1e1500 */
        /* <DEDUP_REMOVED lines=12> */
[----:B------:R-:W4:Y:S01]  /*3d40*/  @P0 LDG.E.U16 R158, desc[UR18][R60.64] ;  /* 0x000000123c9e0981 */ /* 0x000f22000c1e1500 */
[----:B------:R-:W-:Y:S01]  /*3d50*/  SHF.R.S32.HI R6, RZ, 0x7, R0 ;  /* 0x00000007ff067819 */ /* 0x000fe20000011400 */
[----:B------:R-:W-:-:S03]  /*3d60*/  IMAD.SHL.U32 R23, R138, 0x2, RZ ;  /* 0x000000028a177824 */ /* 0x000fc600078e00ff */
[----:B------:R-:W-:-:S04]  /*3d70*/  SGXT R6, R6, 0x1 ;  /* 0x000000010606781a */ /* 0x000fc80000000200 */
[----:B------:R-:W-:Y:S02]  /*3d80*/  LOP3.LUT R23, R23, 0x90, R6, 0x78, !PT ;  /* 0x0000009017177812 */ /* 0x000fe400078e7806 */
[----:B------:R-:W-:Y:S02]  /*3d90*/  SHF.R.S32.HI R6, RZ, 0x1f, R17 ;  /* 0x0000001fff067819 */ /* 0x000fe40000011411 */
[----:B------:R-:W-:Y:S02]  /*3da0*/  SHF.R.S32.HI R8, RZ, 0x1f, R13 ;  /* 0x0000001fff087819 */ /* 0x000fe4000001140d */
[----:B------:R-:W-:Y:S02]  /*3db0*/  SHF.L.U64.HI R17, R17, 0x1, R6 ;  /* 0x0000000111117819 */ /* 0x000fe40000010206 */
[----:B------:R-:W-:Y:S02]  /*3dc0*/  LEA R16, P4, R13, R20, 0x1 ;  /* 0x000000140d107211 */ /* 0x000fe400078808ff */
[----:B------:R-:W-:-:S02]  /*3dd0*/  SHF.R.S32.HI R24, RZ, 0x1f, R7 ;  /* 0x0000001fff187819 */ /* 0x000fc40000011407 */
[----:B------:R-:W-:Y:S02]  /*3de0*/  LEA.HI.X R8, R13, R17, R8, 0x1, P4 ;  /* 0x000000110d087211 */ /* 0x000fe400020f0c08 */
[----:B------:R-:W-:Y:S02]  /*3df0*/  LEA R13, P4, R7, R20, 0x1 ;  /* 0x00000014070d7211 */ /* 0x000fe400078808ff */
[----:B------:R-:W-:Y:S01]  /*3e00*/  ISETP.NE.U32.AND P0, PT, R4, RZ, PT ;  /* 0x000000ff0400720c */ /* 0x000fe20003f05070 */
[----:B------:R-:W-:Y:S01]  /*3e10*/  IMAD R25, R147, R136, RZ ;  /* 0x0000008893197224 */ /* 0x000fe200078e02ff */
[----:B------:R-:W-:Y:S02]  /*3e20*/  SHF.R.S32.HI R10, RZ, 0x1f, R15 ;  /* 0x0000001fff0a7819 */ /* 0x000fe4000001140f */
[----:B------:R-:W-:Y:S02]  /*3e30*/  SHF.R.S32.HI R6, RZ, 0x1f, R9 ;  /* 0x0000001fff067819 */ /* 0x000fe40000011409 */
[----:B------:R-:W-:-:S02]  /*3e40*/  SHF.R.S32.HI R4, RZ, 0x1f, R11 ;  /* 0x0000001fff047819 */ /* 0x000fc4000001140b */
[-C--:B------:R-:W-:Y:S02]  /*3e50*/  LEA R18, P3, R15, R20.reuse, 0x1 ;  /* 0x000000140f127211 */ /* 0x080fe400078608ff */
[-C--:B------:R-:W-:Y:S02]  /*3e60*/  LEA R14, P5, R9, R20.reuse, 0x1 ;  /* 0x00000014090e7211 */ /* 0x080fe400078a08ff */
[----:B------:R-:W-:Y:S02]  /*3e70*/  LEA R12, P6, R11, R20, 0x1 ;  /* 0x000000140b0c7211 */ /* 0x000fe400078c08ff */
[-C--:B------:R-:W-:Y:S01]  /*3e80*/  LEA.HI.X R7, R7, R17.reuse, R24, 0x1, P4 ;  /* 0x0000001107077211 */ /* 0x080fe200020f0c18 */
[-C--:B------:R-:W-:Y:S01]  /*3e90*/  IMAD R24, R145, R136.reuse, RZ ;  /* 0x0000008891187224 */ /* 0x080fe200078e02ff */
[-C--:B------:R-:W-:Y:S01]  /*3ea0*/  LEA.HI.X R10, R15, R17.reuse, R10, 0x1, P3 ;  /* 0x000000110f0a7211 */ /* 0x080fe200018f0c0a */
[----:B------:R-:W-:Y:S01]  /*3eb0*/  IMAD.SHL.U32 R57, R25, 0x2, RZ ;  /* 0x0000000219397824 */ /* 0x000fe200078e00ff */
[-C--:B------:R-:W-:Y:S01]  /*3ec0*/  LEA.HI.X R6, R9, R17.reuse, R6, 0x1, P5 ;  /* 0x0000001109067211 */ /* 0x080fe200028f0c06 */
[----:B------:R-:W-:Y:S01]  /*3ed0*/  IMAD.SHL.U32 R59, R24, 0x2, RZ ;  /* 0x00000002183b7824 */ /* 0x000fe200078e00ff */
[----:B------:R-:W-:Y:S01]  /*3ee0*/  LEA.HI.X R4, R11, R17, R4, 0x1, P6 ;  /* 0x000000110b047211 */ /* 0x000fe200030f0c04 */
[-C--:B------:R-:W-:Y:S01]  /*3ef0*/  IMAD R26, R171, R136.reuse, RZ ;  /* 0x00000088ab1a7224 */ /* 0x080fe200078e02ff */
[----:B------:R-:W-:Y:S01]  /*3f00*/  SHF.R.S32.HI R22, RZ, 0x1f, R5 ;  /* 0x0000001fff167819 */ /* 0x000fe20000011405 */
[----:B------:R-:W-:Y:S01]  /*3f10*/  IMAD R27, R185, R136, RZ ;  /* 0x00000088b91b7224 */ /* 0x000fe200078e02ff */
[----:B------:R-:W-:-:S02]  /*3f20*/  SHF.R.S32.HI R230, RZ, 0x1f, R21 ;  /* 0x0000001fffe67819 */ /* 0x000fc40000011415 */
[----:B------:R-:W-:Y:S02]  /*3f30*/  SHF.R.S32.HI R232, RZ, 0x1f, R19 ;  /* 0x0000001fffe87819 */ /* 0x000fe40000011413 */
[-C--:B------:R-:W-:Y:S02]  /*3f40*/  LEA R15, P3, R5, R20.reuse, 0x1 ;  /* 0x00000014050f7211 */ /* 0x080fe400078608ff */
[-C--:B------:R-:W-:Y:S02]  /*3f50*/  LEA R11, P5, R21, R20.reuse, 0x1 ;  /* 0x00000014150b7211 */ /* 0x080fe400078a08ff */
[----:B------:R-:W-:Y:S01]  /*3f60*/  LEA R9, P6, R19, R20, 0x1 ;  /* 0x0000001413097211 */ /* 0x000fe200078c08ff */
[----:B------:R-:W-:Y:S01]  /*3f70*/  IMAD.HI R46, R24, 0x2, RZ ;  /* 0x00000002182e7827 */ /* 0x000fe200078e02ff */
[-C--:B------:R-:W-:Y:S02]  /*3f80*/  LEA.HI.X R5, R5, R17.reuse, R22, 0x1, P3 ;  /* 0x0000001105057211 */ /* 0x080fe400018f0c16 */
[-C--:B------:R-:W-:Y:S01]  /*3f90*/  LEA.HI.X R230, R21, R17.reuse, R230, 0x1, P5 ;  /* 0x0000001115e67211 */ /* 0x080fe200028f0ce6 */
[----:B------:R-:W-:Y:S01]  /*3fa0*/  IMAD.HI R48, R25, 0x2, RZ ;  /* 0x0000000219307827 */ /* 0x000fe200078e02ff */
[----:B------:R-:W-:-:S02]  /*3fb0*/  LEA.HI.X R232, R19, R17, R232, 0x1, P6 ;  /* 0x0000001113e87211 */ /* 0x000fc400030f0ce8 */
[--C-:B------:R-:W-:Y:S01]  /*3fc0*/  IADD3 R58, P5, P6, R59, UR12, R20.reuse ;  /* 0x0000000c3b3a7c10 */ /* 0x100fe2000febe014 */
[-C--:B------:R-:W-:Y:S01]  /*3fd0*/  IMAD R52, R177, R136.reuse, RZ ;  /* 0x00000088b1347224 */ /* 0x080fe200078e02ff */
[----:B------:R-:W-:Y:S01]  /*3fe0*/  IADD3 R56, P3, P4, R57, UR12, R20 ;  /* 0x0000000c39387c10 */ /* 0x000fe2000fc7e014 */
[----:B------:R-:W-:Y:S02]  /*3ff0*/  IMAD.SHL.U32 R55, R26, 0x2, RZ ;  /* 0x000000021a377824 */ /* 0x000fe400078e00ff */
[----:B------:R-:W-:Y:S02]  /*4000*/  IMAD.SHL.U32 R53, R27, 0x2, RZ ;  /* 0x000000021b357824 */ /* 0x000fe400078e00ff */
[-C--:B------:R-:W-:Y:S02]  /*4010*/  IMAD R44, R149, R136.reuse, RZ ;  /* 0x00000088952c7224 */ /* 0x080fe400078e02ff */
[----:B------:R-:W-:Y:S01]  /*4020*/  IMAD R42, R157, R136, RZ ;  /* 0x000000889d2a7224 */ /* 0x000fe200078e02ff */
[--C-:B------:R-:W-:Y:S01]  /*4030*/  IADD3.X R59, PT, PT, R46, UR13, R17.reuse, P5, P6 ;  /* 0x0000000d2e3b7c10 */ /* 0x100fe2000afec411 */
[----:B------:R-:W-:Y:S01]  /*4040*/  IMAD.HI R50, R26, 0x2, RZ ;  /* 0x000000021a327827 */ /* 0x000fe200078e02ff */
[----:B------:R-:W-:-:S02]  /*4050*/  IADD3.X R57, PT, PT, R48, UR13, R17, P3, P4 ;  /* 0x0000000d30397c10 */ /* 0x000fc40009fe8411 */
[----:B------:R-:W-:Y:S01]  /*4060*/  IADD3 R54, P5, P6, R55, UR12, R20 ;  /* 0x0000000c37367c10 */ /* 0x000fe2000febe014 */
[----:B------:R-:W-:-:S04]  /*4070*/  IMAD.HI R234, R27, 0x2, RZ ;  /* 0x000000021bea7827 */ /* 0x000fc800078e02ff */
[C---:B------:R-:W-:Y:S02]  /*4080*/  IMAD.SHL.U32 R31, R52.reuse, 0x2, RZ ;  /* 0x00000002341f7824 */ /* 0x040fe400078e00ff */
[----:B------:R-:W-:Y:S01]  /*4090*/  IMAD.HI R24, R52, 0x2, RZ ;  /* 0x0000000234187827 */ /* 0x000fe200078e02ff */
[----:B------:R-:W-:-:S03]  /*40a0*/  IADD3 R52, P3, P4, R53, UR12, R20 ;  /* 0x0000000c35347c10 */ /* 0x000fc6000fc7e014 */
[----:B------:R-:W-:Y:S02]  /*40b0*/  IMAD.SHL.U32 R51, R44, 0x2, RZ ;  /* 0x000000022c337824 */ /* 0x000fe400078e00ff */
[----:B------:R-:W-:Y:S02]  /*40c0*/  IMAD.SHL.U32 R49, R42, 0x2, RZ ;  /* 0x000000022a317824 */ /* 0x000fe400078e00ff */
[-C--:B------:R-:W-:Y:S02]  /*40d0*/  IMAD R40, R173, R136.reuse, RZ ;  /* 0x00000088ad287224 */ /* 0x080fe400078e02ff */
[----:B------:R-:W-:Y:S01]  /*40e0*/  IMAD R38, R187, R136, RZ ;  /* 0x00000088bb267224 */ /* 0x000fe200078e02ff */
[--C-:B------:R-:W-:Y:S01]  /*40f0*/  IADD3.X R55, PT, PT, R50, UR13, R17.reuse, P5, P6 ;  /* 0x0000000d32377c10 */ /* 0x100fe2000afec411 */
[----:B------:R-:W-:Y:S01]  /*4100*/  IMAD.HI R44, R44, 0x2, RZ ;  /* 0x000000022c2c7827 */ /* 0x000fe200078e02ff */
[----:B------:R-:W-:Y:S02]  /*4110*/  IADD3.X R53, PT, PT, R234, UR13, R17, P3, P4 ;  /* 0x0000000dea357c10 */ /* 0x000fe40009fe8411 */
[--C-:B------:R-:W-:Y:S01]  /*4120*/  IADD3 R50, P5, P6, R51, UR12, R20.reuse ;  /* 0x0000000c33327c10 */ /* 0x100fe2000febe014 */
        /* <DEDUP_REMOVED lines=34> */
[----:B------:R-:W-:Y:S02]  /*4350*/  IMAD.SHL.U32 R33, R29, 0x2, RZ ;  /* 0x000000021d217824 */ /* 0x000fe400078e00ff */
[----:B------:R-:W-:Y:S01]  /*4360*/  IMAD R22, R191, R136, RZ ;  /* 0x00000088bf167224 */ /* 0x000fe200078e02ff */
[--C-:B------:R-:W-:Y:S01]  /*4370*/  IADD3.X R39, PT, PT, R32, UR13, R17.reuse, P5, P6 ;  /* 0x0000000d20277c10 */ /* 0x100fe2000afec411 */
[----:B------:R-:W-:Y:S01]  /*4380*/  IMAD.HI R28, R28, 0x2, RZ ;  /* 0x000000021c1c7827 */ /* 0x000fe200078e02ff */
[----:B------:R-:W-:Y:S02]  /*4390*/  IADD3.X R37, PT, PT, R30, UR13, R17, P3, P4 ;  /* 0x0000000d1e257c10 */ /* 0x000fe40009fe8411 */
[----:B------:R-:W-:Y:S01]  /*43a0*/  LOP3.LUT R140, R23, 0x2000, R140, 0xf8, !PT ;  /* 0x00002000178c7812 */ /* 0x000fe200078ef88c */
[----:B------:R-:W-:Y:S01]  /*43b0*/  IMAD.HI R26, R29, 0x2, RZ ;  /* 0x000000021d1a7827 */ /* 0x000fe200078e02ff */
[----:B------:R-:W-:-:S02]  /*43c0*/  IADD3 R34, P5, P6, R35, UR12, R20 ;  /* 0x0000000c23227c10 */ /* 0x000fc4000febe014 */
[--C-:B------:R-:W-:Y:S01]  /*43d0*/  IADD3 R32, P3, P4, R33, UR12, R20.reuse ;  /* 0x0000000c21207c10 */ /* 0x100fe2000fc7e014 */
[----:B------:R-:W-:Y:S02]  /*43e0*/  IMAD.SHL.U32 R29, R22, 0x2, RZ ;  /* 0x00000002161d7824 */ /* 0x000fe400078e00ff */
[-C--:B------:R-:W-:Y:S02]  /*43f0*/  IMAD R23, R155, R136.reuse, RZ ;  /* 0x000000889b177224 */ /* 0x080fe400078e02ff */
[----:B------:R-:W-:Y:S01]  /*4400*/  IMAD R21, R165, R136, RZ ;  /* 0x00000088a5157224 */ /* 0x000fe200078e02ff */
[--C-:B------:R-:W-:Y:S01]  /*4410*/  IADD3.X R35, PT, PT, R28, UR13, R17.reuse, P5, P6 ;  /* 0x0000000d1c237c10 */ /* 0x100fe2000afec411 */
[----:B------:R-:W-:Y:S01]  /*4420*/  IMAD.HI R22, R22, 0x2, RZ ;  /* 0x0000000216167827 */ /* 0x000fe200078e02ff */
[----:B------:R-:W-:Y:S02]  /*4430*/  IADD3.X R33, PT, PT, R26, UR13, R17, P3, P4 ;  /* 0x0000000d1a217c10 */ /* 0x000fe40009fe8411 */
[--C-:B------:R-:W-:Y:S01]  /*4440*/  IADD3 R30, P5, P6, R31, UR12, R20.reuse ;  /* 0x0000000c1f1e7c10 */ /* 0x100fe2000febe014 */
[----:B------:R-:W-:Y:S01]  /*4450*/  IMAD.SHL.U32 R27, R23, 0x2, RZ ;  /* 0x00000002171b7824 */ /* 0x000fe200078e00ff */
[----:B------:R-:W-:Y:S01]  /*4460*/  IADD3 R28, P3, P4, R29, UR12, R20 ;  /* 0x0000000c1d1c7c10 */ /* 0x000fe2000fc7e014 */
[----:B------:R-:W-:-:S02]  /*4470*/  IMAD.SHL.U32 R25, R21, 0x2, RZ ;  /* 0x0000000215197824 */ /* 0x000fc400078e00ff */
[----:B------:R-:W-:Y:S02]  /*4480*/  IMAD R19, R179, R136, RZ ;  /* 0x00000088b3137224 */ /* 0x000fe400078e02ff */
[----:B------:R-:W-:Y:S01]  /*4490*/  IMAD.HI R236, R21, 0x2, RZ ;  /* 0x0000000215ec7827 */ /* 0x000fe200078e02ff */
[----:B------:R-:W-:-:S04]  /*44a0*/  @!UP0 UIADD3 UR4, UPT, UPT, -UR6, 0x100000, URZ ;  /* 0x0010000006048890 */ /* 0x000fc8000fffe1ff */
[----:B------:R-:W-:Y:S02]  /*44b0*/  @!UP0 USHF.L.U32 UR5, UR4, 0xb, URZ ;  /* 0x0000000b04058899 */ /* 0x000fe400080006ff */
[----:B------:R-:W-:Y:S01]  /*44c0*/  @!UP0 USHF.L.U32 UR4, UR4, 0x1, URZ ;  /* 0x0000000104048899 */ /* 0x000fe200080006ff */
[----:B------:R-:W-:Y:S01]  /*44d0*/  IMAD R21, R193, R136, RZ ;  /* 0x00000088c1157224 */ /* 0x000fe200078e02ff */
[--C-:B------:R-:W-:Y:S01]  /*44e0*/  IADD3.X R31, PT, PT, R24, UR13, R17.reuse, P5, P6 ;  /* 0x0000000d181f7c10 */ /* 0x100fe2000afec411 */
[----:B------:R-:W-:Y:S01]  /*44f0*/  IMAD.HI R234, R23, 0x2, RZ ;  /* 0x0000000217ea7827 */ /* 0x000fe200078e02ff */
[--C-:B------:R-:W-:Y:S02]  /*4500*/  IADD3.X R29, PT, PT, R22, UR13, R17.reuse, P3, P4 ;  /* 0x0000000d161d7c10 */ /* 0x100fe40009fe8411 */
[--C-:B------:R-:W-:Y:S01]  /*4510*/  IADD3 R26, P5, P6, R27, UR12, R20.reuse ;  /* 0x0000000c1b1a7c10 */ /* 0x100fe2000febe014 */
[----:B------:R-:W-:Y:S01]  /*4520*/  IMAD.SHL.U32 R23, R19, 0x2, RZ ;  /* 0x0000000213177824 */ /* 0x000fe200078e00ff */
[--C-:B------:R-:W-:Y:S01]  /*4530*/  IADD3 R24, P3, P4, R25, UR12, R20.reuse ;  /* 0x0000000c19187c10 */ /* 0x100fe2000fc7e014 */
[----:B------:R-:W-:Y:S01]  /*4540*/  IMAD.SHL.U32 R237, R21, 0x2, RZ ;  /* 0x0000000215ed7824 */ /* 0x000fe200078e00ff */
[--C-:B------:R-:W-:Y:S01]  /*4550*/  IADD3.X R27, PT, PT, R234, UR13, R17.reuse, P5, P6 ;  /* 0x0000000dea1b7c10 */ /* 0x100fe2000afec411 */
[----:B------:R-:W-:Y:S01]  /*4560*/  IMAD.HI R234, R19, 0x2, RZ ;  /* 0x0000000213ea7827 */ /* 0x000fe200078e02ff */
[----:B------:R-:W-:Y:S01]  /*4570*/  IADD3.X R25, PT, PT, R236, UR13, R17, P3, P4 ;  /* 0x0000000dec197c10 */ /* 0x000fe20009fe8411 */
[----:B------:R-:W-:Y:S01]  /*4580*/  VOTEU.ALL UP0, P2 ;  /* 0x0000000000ff7886 */ /* 0x000fe20001000000 */
[--C-:B------:R-:W-:Y:S01]  /*4590*/  IADD3 R22, P5, P6, R23, UR12, R20.reuse ;  /* 0x0000000c17167c10 */ /* 0x100fe2000febe014 */
[----:B------:R-:W-:Y:S01]  /*45a0*/  IMAD.HI R236, R21, 0x2, RZ ;  /* 0x0000000215ec7827 */ /* 0x000fe200078e02ff */
[----:B------:R-:W-:-:S02]  /*45b0*/  IADD3 R20, P3, P4, R237, UR12, R20 ;  /* 0x0000000ced147c10 */ /* 0x000fc4000fc7e014 */
[--C-:B------:R-:W-:Y:S01]  /*45c0*/  IADD3.X R23, PT, PT, R234, UR13, R17.reuse, P5, P6 ;  /* 0x0000000dea177c10 */ /* 0x100fe2000afec411 */
[----:B------:R0:W1:Y:S01]  /*45d0*/  @!UP0 SYNCS.EXCH.64 URZ, [UR9+0x10008], UR4 ;  /* 0x0100080409ff85b2 */ /* 0x0000620008000100 */
[----:B------:R-:W-:Y:S01]  /*45e0*/  IADD3.X R21, PT, PT, R236, UR13, R17, P3, P4 ;  /* 0x0000000dec157c10 */ /* 0x000fe20009fe8411 */
[----:B------:R0:W-:Y:S01]  /*45f0*/  STS.U16 [R140+UR9+0x400], R239 ;  /* 0x000400ef8c007988 */ /* 0x0001e20008000409 */
[----:B------:R-:W-:Y:S01]  /*4600*/  LOP3.LUT R17, R0, 0xc0, RZ, 0xc0, !PT ;  /* 0x000000c000117812 */ /* 0x000fe200078ec0ff */
[----:B------:R-:W-:Y:S02]  /*4610*/  IMAD.SHL.U32 R237, R69, 0x2, RZ ;  /* 0x0000000245ed7824 */ /* 0x000fe400078e00ff */
[----:B---3--:R-:W-:Y:S01]  /*4620*/  STS.U16 [R140+UR9+0x800], R241 ;  /* 0x000800f18c007988 */ /* 0x008fe20008000409 */
[----:B------:R-:W-:Y:S02]  /*4630*/  SHF.R.U32.HI R234, RZ, 0x2, R17 ;  /* 0x00000002ffea7819 */ /* 0x000fe40000011611 */
[----:B0-----:R-:W-:Y:S01]  /*4640*/  LOP3.LUT R239, R140, 0x20, RZ, 0x3c, !PT ;  /* 0x000000208cef7812 */ /* 0x001fe200078e3cff */
[----:B------:R0:W-:Y:S01]  /*4650*/  STS.U16 [R140+UR9+0xc00], R233 ;  /* 0x000c00e98c007988 */ /* 0x0001e20008000409 */
[----:B------:R-:W-:-:S03]  /*4660*/  LOP3.LUT R237, R237, R234, RZ, 0x3c, !PT ;  /* 0x000000eaeded7212 */ /* 0x000fc600078e3cff */
[----:B------:R-:W-:Y:S04]  /*4670*/  STS.U16 [R140+UR9+0x1000], R235 ;  /* 0x001000eb8c007988 */ /* 0x000fe80008000409 */
[----:B-----5:R-:W-:Y:S01]  /*4680*/  STS.U16 [R140+UR9+0x1400], R231 ;  /* 0x001400e78c007988 */ /* 0x020fe20008000409 */
[----:B0-----:R-:W-:-:S03]  /*4690*/  LOP3.LUT R233, R140, 0x40, RZ, 0x3c, !PT ;  /* 0x000000408ce97812 */ /* 0x001fc600078e3cff */
[----:B------:R-:W-:Y:S04]  /*46a0*/  STS.U16 [R140+UR9+0x1800], R229 ;  /* 0x001800e58c007988 */ /* 0x000fe80008000409 */
[----:B------:R-:W-:Y:S04]  /*46b0*/  STS.U16 [R140+UR9+0x1c00], R227 ;  /* 0x001c00e38c007988 */ /* 0x000fe80008000409 */
[----:B--2---:R-:W-:Y:S04]  /*46c0*/  STS.U16 [R140+UR9], R225 ;  /* 0x000000e18c007988 */ /* 0x004fe80008000409 */
[----:B------:R0:W-:Y:S04]  /*46d0*/  STS.U16 [R239+UR9+0xd00], R223 ;  /* 0x000d00dfef007988 */ /* 0x0001e80008000409 */
[----:B------:R-:W-:Y:S01]  /*46e0*/  STS.U16 [R239+UR9+0x500], R228 ;  /* 0x000500e4ef007988 */ /* 0x000fe20008000409 */
[----:B0-----:R-:W-:-:S03]  /*46f0*/  LOP3.LUT R223, R140, 0x60, RZ, 0x3c, !PT ;  /* 0x000000608cdf7812 */ /* 0x001fc600078e3cff */
[----:B------:R-:W-:Y:S04]  /*4700*/  STS.U16 [R239+UR9+0x1100], R226 ;  /* 0x001100e2ef007988 */ /* 0x000fe80008000409 */
        /* <DEDUP_REMOVED lines=17> */
[----:B----4-:R-:W-:Y:S04]  /*4820*/  STS.U16 [R223+UR9+0x1700], R213 ;  /* 0x001700d5df007988 */ /* 0x010fe80008000409 */
[----:B------:R-:W-:Y:S04]  /*4830*/  STS.U16 [R223+UR9+0x1b00], R212 ;  /* 0x001b00d4df007988 */ /* 0x000fe80008000409 */
[----:B------:R-:W-:Y:S04]  /*4840*/  STS.U16 [R223+UR9+0x1f00], R211 ;  /* 0x001f00d3df007988 */ /* 0x000fe80008000409 */
[----:B------:R-:W-:Y:S04]  /*4850*/  STS.U16 [R223+UR9+0x300], R210 ;  /* 0x000300d2df007988 */ /* 0x000fe80008000409 */
[----:B------:R0:W-:Y:S01]  /*4860*/  STS.U16 [R237+UR9+0x4000], R209 ;  /* 0x004000d1ed007988 */ /* 0x0001e20008000409 */
[----:B------:R-:W-:-:S03]  /*4870*/  IADD3 R18, P5, PT, R18, UR12, RZ ;  /* 0x0000000c12127c10 */ /* 0x000fc6000ffbe0ff */
[----:B------:R-:W-:Y:S01]  /*4880*/  STS.U16 [R237+UR9+0x4400], R208 ;  /* 0x004400d0ed007988 */ /* 0x000fe20008000409 */
[----:B0-----:R-:W-:-:S03]  /*4890*/  LOP3.LUT R209, R237, 0x40, RZ, 0x3c, !PT ;  /* 0x00000040edd17812 */ /* 0x001fc600078e3cff */
[----:B------:R-:W-:Y:S01]  /*48a0*/  STS.U16 [R237+UR9+0x4800], R207 ;  /* 0x004800cfed007988 */ /* 0x000fe20008000409 */
[----:B------:R-:W-:-:S03]  /*48b0*/  IADD3 R16, P6, PT, R16, UR12, RZ ;  /* 0x0000000c10107c10 */ /* 0x000fc6000ffde0ff */
[----:B------:R-:W-:Y:S04]  /*48c0*/  STS.U16 [R237+UR9+0x4c00], R206 ;  /* 0x004c00ceed007988 */ /* 0x000fe80008000409 */
[----:B------:R-:W-:Y:S04]  /*48d0*/  STS.U16 [R237+UR9+0x5000], R205 ;  /* 0x005000cded007988 */ /* 0x000fe80008000409 */
[----:B------:R-:W-:Y:S04]  /*48e0*/  STS.U16 [R237+UR9+0x5400], R204 ;  /* 0x005400cced007988 */ /* 0x000fe80008000409 */
[----:B------:R-:W-:Y:S04]  /*48f0*/  STS.U16 [R237+UR9+0x5800], R203 ;  /* 0x005800cbed007988 */ /* 0x000fe80008000409 */
[----:B------:R-:W-:Y:S04]  /*4900*/  STS.U16 [R237+UR9+0x5c00], R202 ;  /* 0x005c00caed007988 */ /* 0x000fe80008000409 */
[----:B------:R0:W-:Y:S04]  /*4910*/  STS.U16 [R237+UR9+0x6000], R201 ;  /* 0x006000c9ed007988 */ /* 0x0001e80008000409 */
[----:B------:R2:W-:Y:S04]  /*4920*/  STS.U16 [R237+UR9+0x6400], R200 ;  /* 0x006400c8ed007988 */ /* 0x0005e80008000409 */
[----:B------:R2:W-:Y:S04]  /*4930*/  STS.U16 [R237+UR9+0x6800], R198 ;  /* 0x006800c6ed007988 */ /* 0x0005e80008000409 */
[----:B------:R2:W-:Y:S04]  /*4940*/  STS.U16 [R237+UR9+0x6c00], R196 ;  /* 0x006c00c4ed007988 */ /* 0x0005e80008000409 */
[----:B------:R2:W-:Y:S04]  /*4950*/  STS.U16 [R237+UR9+0x7000], R156 ;  /* 0x0070009ced007988 */ /* 0x0005e80008000409 */
[----:B------:R2:W-:Y:S04]  /*4960*/  STS.U16 [R237+UR9+0x7400], R194 ;  /* 0x007400c2ed007988 */ /* 0x0005e80008000409 */
[----:B------:R2:W-:Y:S04]  /*4970*/  STS.U16 [R237+UR9+0x7800], R192 ;  /* 0x007800c0ed007988 */ /* 0x0005e80008000409 */
[----:B------:R2:W-:Y:S01]  /*4980*/  STS.U16 [R237+UR9+0x7c00], R190 ;  /* 0x007c00beed007988 */ /* 0x0005e20008000409 */
[----:B------:R-:W-:-:S03]  /*4990*/  IADD3 R14, P3, PT, R14, UR12, RZ ;  /* 0x0000000c0e0e7c10 */ /* 0x000fc6000ff7e0ff */
[----:B------:R2:W-:Y:S04]  /*49a0*/  STS.U16 [R209+UR9+0x4200], R188 ;  /* 0x004200bcd1007988 */ /* 0x0005e80008000409 */
        /* <DEDUP_REMOVED lines=15> */
[----:B-1----:R1:W-:Y:S06]  /*4aa0*/  MEMBAR.ALL.CTA ;  /* 0x0000000000007992 */ /* 0x0023ec0000008000 */
[----:B-1----:R-:W1:Y:S01]  /*4ab0*/  FENCE.VIEW.ASYNC.S ;  /* 0x00000000000073c6 */ /* 0x002e620000000000 */
[----:B------:R-:W-:-:S02]  /*4ac0*/  IADD3 R12, P4, PT, R12, UR12, RZ ;  /* 0x0000000c0c0c7c10 */ /* 0x000fc4000ff9e0ff */
[----:B------:R-:W-:Y:S02]  /*4ad0*/  IADD3.X R19, PT, PT, R10, UR13, RZ, P5, !PT ;  /* 0x0000000d0a137c10 */ /* 0x000fe4000affe4ff */
[----:B------:R-:W-:Y:S02]  /*4ae0*/  IADD3 R10, P5, PT, R15, UR12, RZ ;  /* 0x0000000c0f0a7c10 */ /* 0x000fe4000ffbe0ff */
[----:B------:R-:W-:Y:S02]  /*4af0*/  IADD3.X R17, PT, PT, R8, UR13, RZ, P6, !PT ;  /* 0x0000000d08117c10 */ /* 0x000fe4000b7fe4ff */
[----:B------:R-:W-:Y:S01]  /*4b00*/  SHF.R.S32.HI R142, RZ, 0x1f, R65 ;  /* 0x0000001fff8e7819 */ /* 0x000fe20000011441 */
[----:B------:R-:W-:Y:S01]  /*4b10*/  UIADD3 UR7, UPT, UPT, UR9, 0xc000, URZ ;  /* 0x0000c00009077890 */ /* 0x000fe2000fffe0ff */
[----:B------:R-:W-:Y:S02]  /*4b20*/  IADD3 R8, P6, PT, R13, UR12, RZ ;  /* 0x0000000c0d087c10 */ /* 0x000fe4000ffde0ff */
[----:B------:R-:W-:Y:S01]  /*4b30*/  IADD3.X R15, PT, PT, R6, UR13, RZ, P3, !PT ;  /* 0x0000000d060f7c10 */ /* 0x000fe20009ffe4ff */
[----:B------:R-:W-:Y:S01]  /*4b40*/  UIADD3 UR6, UPT, UPT, UR9, 0x8000, URZ ;  /* 0x0000800009067890 */ /* 0x000fe2000fffe0ff */
[----:B------:R-:W-:-:S02]  /*4b50*/  IADD3 R6, P3, PT, R11, UR12, RZ ;  /* 0x0000000c0b067c10 */ /* 0x000fc4000ff7e0ff */
[----:B------:R-:W-:Y:S02]  /*4b60*/  IADD3.X R13, PT, PT, R4, UR13, RZ, P4, !PT ;  /* 0x0000000d040d7c10 */ /* 0x000fe4000a7fe4ff */
[----:B------:R-:W-:Y:S02]  /*4b70*/  IADD3 R4, P4, PT, R9, UR12, RZ ;  /* 0x0000000c09047c10 */ /* 0x000fe4000ff9e0ff */
[----:B------:R-:W-:Y:S01]  /*4b80*/  LEA.HI R142, R142, R65, RZ, 0x6 ;  /* 0x000000418e8e7211 */ /* 0x000fe200078f30ff */
[----:B------:R-:W-:Y:S01]  /*4b90*/  USHF.R.U32.HI UR7, URZ, 0x4, UR7 ;  /* 0x00000004ff077899 */ /* 0x000fe20008011607 */
[----:B------:R-:W-:Y:S01]  /*4ba0*/  IADD3.X R9, PT, PT, R7, UR13, RZ, P6, !PT ;  /* 0x0000000d07097c10 */ /* 0x000fe2000b7fe4ff */
[----:B------:R-:W-:Y:S01]  /*4bb0*/  USHF.R.U32.HI UR6, URZ, 0x4, UR6 ;  /* 0x00000004ff067899 */ /* 0x000fe20008011606 */
[----:B------:R-:W-:Y:S02]  /*4bc0*/  IADD3.X R7, PT, PT, R230, UR13, RZ, P3, !PT ;  /* 0x0000000de6077c10 */ /* 0x000fe40009ffe4ff */
[----:B------:R-:W-:-:S02]  /*4bd0*/  ISETP.LT.OR P3, PT, R65, 0x40, P0 ;  /* 0x000000404100780c */ /* 0x000fc40000761670 */
[----:B------:R-:W-:Y:S01]  /*4be0*/  SHF.R.S32.HI R142, RZ, 0x6, R142 ;  /* 0x00000006ff8e7819 */ /* 0x000fe2000001148e */
[----:B------:R-:W-:Y:S02]  /*4bf0*/  USGXT.U32 UR12, UR7, 0xe ;  /* 0x0000000e070c789a */ /* 0x000fe40008000000 */
[----:B------:R-:W-:Y:S01]  /*4c00*/  USGXT.U32 UR7, UR6, 0xe ;  /* 0x0000000e0607789a */ /* 0x000fe20008000000 */
[----:B------:R-:W-:Y:S01]  /*4c10*/  VIMNMX R142, PT, PT, R142, 0x1, !PT ;  /* 0x000000018e8e7848 */ /* 0x000fe20007fe0100 */
[----:B------:R-:W-:Y:S01]  /*4c20*/  UIADD3 UR20, UP1, UPT, UR12, 0x2, URZ ;  /* 0x000000020c147890 */ /* 0x000fe2000ff3e0ff */
[----:B0-----:R-:W-:Y:S01]  /*4c30*/  IMAD.SHL.U32 R201, R136, 0x40, RZ ;  /* 0x0000004088c97824 */ /* 0x001fe200078e00ff */
[----:B------:R-:W-:Y:S01]  /*4c40*/  UIADD3 UR22, UP0, UPT, UR7, 0x2000080, URZ ;  /* 0x0200008007167890 */ /* 0x000fe2000ff1e0ff */
[----:B------:R-:W-:Y:S01]  /*4c50*/  IADD3.X R11, PT, PT, R5, UR13, RZ, P5, !PT ;  /* 0x0000000d050b7c10 */ /* 0x000fe2000affe4ff */
[----:B------:R-:W-:Y:S01]  /*4c60*/  UMOV UR4, URZ ;  /* 0x000000ff00047c82 */ /* 0x000fe20008000000 */
[----:B------:R-:W-:Y:S01]  /*4c70*/  UMOV UR5, URZ ;  /* 0x000000ff00057c82 */ /* 0x000fe20008000000 */
[----:B------:R-:W-:Y:S01]  /*4c80*/  VIADD R136, R142, 0xffffffff ;  /* 0xffffffff8e887836 */ /* 0x000fe20000000000 */
[----:B------:R-:W-:Y:S01]  /*4c90*/  IADD3.X R5, PT, PT, R232, UR13, RZ, P4, !PT ;  /* 0x0000000de8057c10 */ /* 0x000fe2000a7fe4ff */
[----:B------:R-:W-:-:S02]  /*4ca0*/  UIADD3.X UR21, UPT, UPT, UR5, 0x40004040, URZ, UP1, !UPT ;  /* 0x4000404005157890 */ /* 0x000fc40008ffe4ff */
[----:B------:R-:W-:Y:S01]  /*4cb0*/  UIADD3.X UR23, UPT, UPT, UR4, 0x40004040, URZ, UP0, !UPT ;  /* 0x4000404004177890 */ /* 0x000fe200087fe4ff */
[----:B------:R-:W-:Y:S01]  /*4cc0*/  UMOV UR6, URZ ;  /* 0x000000ff00067c82 */ /* 0x000fe20008000000 */
[----:B------:R-:W-:Y:S01]  /*4cd0*/  IMAD.SHL.U32 R137, R137, 0x40, RZ ;  /* 0x0000004089897824 */ /* 0x000fe200078e00ff */
[----:B-1----:R-:W-:Y:S01]  /*4ce0*/  BAR.SYNC.DEFER_BLOCKING 0x0 ;  /* 0x0000000000007b1d */ /* 0x002fe20000010000 */
[----:B------:R-:W-:-:S05]  /*4cf0*/  ISETP.NE.U32.AND P4, PT, R136, RZ, PT ;  /* 0x000000ff8800720c */ /* 0x000fca0003f85070 */
[----:B--2---:R-:W-:Y:S08]  /*4d00*/  @P3 BRA `(.L_x_6) ;  /* 0x0000000000883947 */ /* 0x004ff00003800000 */
[----:B------:R-:W-:Y:S02]  /*4d10*/  UIADD3 UR4, UPT, UPT, UR9, 0x4000, URZ ;  /* 0x0000400009047890 */ /* 0x000fe4000fffe0ff */
[----:B------:R-:W-:Y:S02]  /*4d20*/  USHF.R.U32.HI UR14, URZ, 0x4, UR9 ;  /* 0x00000004ff0e7899 */ /* 0x000fe40008011609 */
[----:B------:R-:W-:Y:S02]  /*4d30*/  USHF.R.U32.HI UR4, URZ, 0x4, UR4 ;  /* 0x00000004ff047899 */ /* 0x000fe40008011604 */
[----:B------:R-:W-:Y:S02]  /*4d40*/  USGXT.U32 UR14, UR14, 0xe ;  /* 0x0000000e0e0e789a */ /* 0x000fe40008000000 */
[----:B------:R-:W-:Y:S02]  /*4d50*/  USGXT.U32 UR16, UR4, 0xe ;  /* 0x0000000e0410789a */ /* 0x000fe40008000000 */
[----:B------:R-:W-:-:S02]  /*4d60*/  UIADD3 UR34, UP0, UPT, UR14, 0x2000080, URZ ;  /* 0x020000800e227890 */ /* 0x000fc4000ff1e0ff */
[----:B------:R-:W-:Y:S01]  /*4d70*/  UIADD3 UR32, UP1, UPT, UR16, 0x2, URZ ;  /* 0x0000000210207890 */ /* 0x000fe2000ff3e0ff */
[----:B------:R-:W-:Y:S01]  /*4d80*/  UMOV UR4, URZ ;  /* 0x000000ff00047c82 */ /* 0x000fe20008000000 */
[----:B------:R-:W-:Y:S01]  /*4d90*/  UMOV UR5, URZ ;  /* 0x000000ff00057c82 */ /* 0x000fe20008000000 */
[----:B------:R-:W-:Y:S02]  /*4da0*/  UIADD3.X UR35, UPT, UPT, UR4, 0x40004040, URZ, UP0, !UPT ;  /* 0x4000404004237890 */ /* 0x000fe400087fe4ff */
[----:B------:R-:W-:Y:S02]  /*4db0*/  UIADD3.X UR33, UPT, UPT, UR5, 0x40004040, URZ, UP1, !UPT ;  /* 0x4000404005217890 */ /* 0x000fe40008ffe4ff */
[----:B------:R-:W-:Y:S02]  /*4dc0*/  ULOP3.LUT UR14, UR14, 0x2000000, URZ, 0xfc, !UPT ;  /* 0x020000000e0e7892 */ /* 0x000fe4000f8efcff */
[----:B------:R-:W-:Y:S02]  /*4dd0*/  UIADD3.64 UR24, UPT, UPT, UR34, 0x80, URZ ;  /* 0x0000008022187897 */ /* 0x000fe4000fffe0ff */
[----:B------:R-:W-:-:S02]  /*4de0*/  UIADD3.64 UR26, UPT, UPT, UR32, 0x2, URZ ;  /* 0x00000002201a7897 */ /* 0x000fc4000fffe0ff */
[----:B------:R-:W-:Y:S02]  /*4df0*/  UIADD3.64 UR28, UPT, UPT, UR34, 0x100, URZ ;  /* 0x00000100221c7897 */ /* 0x000fe4000fffe0ff */
[----:B------:R-:W-:Y:S01]  /*4e00*/  UIADD3.64 UR30, UPT, UPT, UR32, 0x4, URZ ;  /* 0x00000004201e7897 */ /* 0x000fe2000fffe0ff */
[----:B------:R-:W-:Y:S01]  /*4e10*/  UMOV UR36, 0x0 ;  /* 0x0000000000247882 */ /* 0x000fe20000000000 */
[----:B------:R-:W-:Y:S01]  /*4e20*/  UMOV UR37, 0x8208010 ;  /* 0x0820801000257882 */ /* 0x000fe20000000000 */
[----:B------:R-:W-:Y:S01]  /*4e30*/  UMOV UR15, 0x40004040 ;  /* 0x40004040000f7882 */ /* 0x000fe20000000000 */
[----:B------:R-:W-:Y:S01]  /*4e40*/  UMOV UR17, 0x40004040 ;  /* 0x4000404000117882 */ /* 0x000fe20000000000 */
[----:B------:R-:W-:Y:S01]  /*4e50*/  UMOV UR38, 0x0 ;  /* 0x0000000000267882 */ /* 0x000fe20000000000 */
[----:B------:R-:W-:Y:S01]  /*4e60*/  UMOV UR39, 0x8208010 ;  /* 0x0820801000277882 */ /* 0x000fe20000000000 */
[----:B------:R-:W-:Y:S01]  /*4e70*/  UMOV UR40, 0x0 ;  /* 0x0000000000287882 */ /* 0x000fe20000000000 */
[----:B------:R-:W-:Y:S01]  /*4e80*/  UMOV UR41, 0x8208010 ;  /* 0x0820801000297882 */ /* 0x000fe20000000000 */
[----:B------:R-:W-:Y:S01]  /*4e90*/  UMOV UR4, UR11 ;  /* 0x0000000b00047c82 */ /* 0x000fe20008000000 */
[----:B------:R0:W-:Y:S01]  /*4ea0*/  UTCHMMA gdesc[UR14], gdesc[UR16], tmem[UR8], tmem[UR36], idesc[UR37], !UPT ;  /* 0x00ff24100e0075ea */ /* 0x0001e2000f800008 */
[----:B------:R-:W-:Y:S01]  /*4eb0*/  UMOV UR42, 0x0 ;  /* 0x00000000002a7882 */ /* 0x000fe20000000000 */
[----:B------:R-:W-:Y:S01]  /*4ec0*/  UMOV UR43, 0x8208010 ;  /* 0x08208010002b7882 */ /* 0x000fe20000000000 */
[----:B------:R0:W-:Y:S01]  /*4ed0*/  UTCHMMA gdesc[UR34], gdesc[UR32], tmem[UR8], tmem[UR38], idesc[UR39], UPT ;  /* 0x00ff2620220075ea */ /* 0x0001e2000b800008 */
[----:B------:R-:W-:Y:S01]  /*4ee0*/  UMOV UR4, UR4 ;  /* 0x0000000400047c82 */ /* 0x000fe20008000000 */
[----:B------:R0:W-:Y:S01]  /*4ef0*/  UTCHMMA gdesc[UR24], gdesc[UR26], tmem[UR8], tmem[UR40], idesc[UR41], UPT ;  /* 0x00ff281a180075ea */ /* 0x0001e2000b800008 */
[----:B------:R0:W-:Y:S01]  /*4f00*/  UTCHMMA gdesc[UR28], gdesc[UR30], tmem[UR8], tmem[UR42], idesc[UR43], UPT ;  /* 0x00ff2a1e1c0075ea */ /* 0x0001e2000b800008 */
[----:B------:R0:W-:Y:S01]  /*4f10*/  UTCBAR [UR4], URZ ;  /* 0x000000ff040073e9 */ /* 0x0001e200080000ff */
[----:B------:R-:W-:Y:S01]  /*4f20*/  NOP ;  /* 0x0000000000007918 */ /* 0x000fe20000000000 */
.L_x_6:
[----:B------:R-:W-:Y:S05]  /*4f30*/  @!P4 BRA `(.L_x_7) ;  /* 0x000000140048c947 */ /* 0x000fea0003800000 */
[----:B------:R-:W-:Y:S01]  /*4f40*/  VIADD R64, R64, 0xffffffc0 ;  /* 0xffffffc040407836 */ /* 0x000fe20000000000 */
[----:B0-----:R-:W-:Y:S02]  /*4f50*/  ULOP3.LUT UR14, UR7, 0x2000000, URZ, 0xfc, !UPT ;  /* 0x02000000070e7892 */ /* 0x001fe4000f8efcff */
[----:B------:R-:W-:Y:S02]  /*4f60*/  UIADD3.64 UR24, UPT, UPT, UR22, 0x80, URZ ;  /* 0x0000008016187897 */ /* 0x000fe4000fffe0ff */
[----:B------:R-:W-:Y:S02]  /*4f70*/  UIADD3.64 UR26, UPT, UPT, UR20, 0x2, URZ ;  /* 0x00000002141a7897 */ /* 0x000fe4000fffe0ff */
[----:B------:R-:W-:Y:S02]  /*4f80*/  UIADD3.64 UR28, UPT, UPT, UR22, 0x100, URZ ;  /* 0x00000100161c7897 */ /* 0x000fe4000fffe0ff */
[----:B------:R-:W-:Y:S01]  /*4f90*/  UIADD3.64 UR30, UPT, UPT, UR20, 0x4, URZ ;  /* 0x00000004141e7897 */ /* 0x000fe2000fffe0ff */
[----:B------:R-:W-:Y:S01]  /*4fa0*/  UMOV UR5, 0x1 ;  /* 0x0000000100057882 */ /* 0x000fe20000000000 */
[----:B------:R-:W-:-:S10]  /*4fb0*/  UMOV UR4, URZ ;  /* 0x000000ff00047c82 */ /* 0x000fd40008000000 */
.L_x_10:
[----:B------:R-:W-:Y:S01]  /*4fc0*/  USHF.L.U32 UR6, UR6, 0x1f, URZ ;  /* 0x0000001f06067899 */ /* 0x000fe200080006ff */
[----:B------:R-:W-:-:S04]  /*4fd0*/  IMAD.WIDE R134, R137, 0x2, R134 ;  /* 0x0000000289867825 */ /* 0x000fc800078e0286 */
[----:B------:R-:W-:-:S04]  /*4fe0*/  IMAD.WIDE R62, R137, 0x2, R62 ;  /* 0x00000002893e7825 */ /* 0x000fc800078e023e */
[----:B------:R-:W-:-:S04]  /*4ff0*/  IMAD.U32 R142, RZ, RZ, UR6 ;  /* 0x00000006ff8e7e24 */ /* 0x000fc8000f8e00ff */
[----:B------:R-:W0:Y:S02]  /*5000*/  SYNCS.PHASECHK.TRANS64.TRYWAIT P3, [UR11], R142 ;  /* 0x0000008eff0075a7 */ /* 0x000e24000806110b */
[----:B0-----:R-:W-:Y:S05]  /*5010*/  @!P3 BRA `(.L_x_8) ;  /* 0x00000034007cb947 */ /* 0x001fea0003800000 */
.L_x_16:
[-C--:B------:R-:W-:Y:S01]  /*5020*/  ISETP.GE.AND P4, PT, R68, R64.reuse, PT ;  /* 0x000000404400720c */ /* 0x080fe20003f86270 */
[----:B------:R-:W-:Y:S01]  /*5030*/  IMAD.WIDE R66, R201, 0x2, R66 ;  /* 0x00000002c9427825 */ /* 0x000fe200078e0242 */
[-C--:B------:R-:W-:Y:S02]  /*5040*/  ISETP.GE.AND P3, PT, R195, R64.reuse, PT ;  /* 0x00000040c300720c */ /* 0x080fe40003f66270 */
[-C--:B------:R-:W-:Y:S01]  /*5050*/  ISETP.GE.AND P6, PT, R197, R64.reuse, PT ;  /* 0x00000040c500720c */ /* 0x080fe20003fc6270 */
[----:B------:R-:W-:Y:S01]  /*5060*/  IMAD.WIDE R70, R201, 0x2, R70 ;  /* 0x00000002c9467825 */ /* 0x000fe200078e0246 */
[----:B------:R-:W-:Y:S02]  /*5070*/  ISETP.GE.AND P5, PT, R199, R64, PT ;  /* 0x00000040c700720c */ /* 0x000fe40003fa6270 */
[----:B------:R-:W-:Y:S01]  /*5080*/  PRMT R203, RZ, 0x7610, R203 ;  /* 0x00007610ffcb7816 */ /* 0x000fe200000000cb */
[----:B------:R-:W-:Y:S01]  /*5090*/  IMAD.WIDE R74, R201, 0x2, R74 ;  /* 0x00000002c94a7825 */ /* 0x000fe200078e024a */
[----:B------:R-:W-:-:S02]  /*50a0*/  PRMT R142, RZ, 0x7610, R142 ;  /* 0x00007610ff8e7816 */ /* 0x000fc4000000008e */
[----:B------:R-:W-:Y:S01]  /*50b0*/  PRMT R144, RZ, 0x7610, R144 ;  /* 0x00007610ff907816 */ /* 0x000fe20000000090 */
[----:B------:R-:W-:Y:S01]  /*50c0*/  IMAD.WIDE R72, R201, 0x2, R72 ;  /* 0x00000002c9487825 */ /* 0x000fe200078e0248 */
[----:B------:R-:W-:Y:S01]  /*50d0*/  PRMT R146, RZ, 0x7610, R146 ;  /* 0x00007610ff927816 */ /* 0x000fe20000000092 */
[----:B------:R-:W2:Y:S01]  /*50e0*/  @!P4 LDG.E.U16 R203, desc[UR18][R66.64] ;  /* 0x0000001242cbc981 */ /* 0x000ea2000c1e1500 */
[-C--:B------:R-:W-:Y:S01]  /*50f0*/  ISETP.GE.AND P4, PT, R139, R64.reuse, PT ;  /* 0x000000408b00720c */ /* 0x080fe20003f86270 */
[----:B------:R-:W-:Y:S02]  /*5100*/  IMAD.WIDE R16, R201, 0x2, R16 ;  /* 0x00000002c9107825 */ /* 0x000fe400078e0210 */
[----:B------:R-:W3:Y:S01]  /*5110*/  @!P3 LDG.E.U16 R142, desc[UR18][R70.64] ;  /* 0x00000012468eb981 */ /* 0x000ee2000c1e1500 */
[-C--:B------:R-:W-:Y:S01]  /*5120*/  ISETP.GE.AND P3, PT, R141, R64.reuse, PT ;  /* 0x000000408d00720c */ /* 0x080fe20003f66270 */
[----:B------:R-:W-:Y:S02]  /*5130*/  IMAD.WIDE R18, R201, 0x2, R18 ;  /* 0x00000002c9127825 */ /* 0x000fe400078e0212 */
[----:B------:R-:W4:Y:S01]  /*5140*/  @!P6 LDG.E.U16 R144, desc[UR18][R72.64] ;  /* 0x000000124890e981 */ /* 0x000f22000c1e1500 */
[----:B------:R-:W-:Y:S01]  /*5150*/  ISETP.GE.AND P6, PT, R167, R64, PT ;  /* 0x00000040a700720c */ /* 0x000fe20003fc6270 */
[----:B------:R-:W-:-:S02]  /*5160*/  IMAD.WIDE R8, R201, 0x2, R8 ;  /* 0x00000002c9087825 */ /* 0x000fc400078e0208 */
[----:B------:R-:W5:Y:S01]  /*5170*/  @!P5 LDG.E.U16 R146, desc[UR18][R74.64] ;  /* 0x000000124a92d981 */ /* 0x000f62000c1e1500 */
[-C--:B------:R-:W-:Y:S01]  /*5180*/  ISETP.GE.AND P5, PT, R181, R64.reuse, PT ;  /* 0x00000040b500720c */ /* 0x080fe20003fa6270 */
[C---:B------:R-:W-:Y:S01]  /*5190*/  IMAD.WIDE R12, R201.reuse, 0x2, R12 ;  /* 0x00000002c90c7825 */ /* 0x040fe200078e020c */
[----:B------:R-:W-:Y:S02]  /*51a0*/  PRMT R205, RZ, 0x7610, R205 ;  /* 0x00007610ffcd7816 */ /* 0x000fe400000000cd */
[----:B------:R-:W-:Y:S01]  /*51b0*/  PRMT R148, RZ, 0x7610, R148 ;  /* 0x00007610ff947816 */ /* 0x000fe20000000094 */
[----:B------:R-:W-:Y:S01]  /*51c0*/  IMAD.WIDE R14, R201, 0x2, R14 ;  /* 0x00000002c90e7825 */ /* 0x000fe200078e020e */
[----:B------:R-:W-:Y:S02]  /*51d0*/  PRMT R150, RZ, 0x7610, R150 ;  /* 0x00007610ff967816 */ /* 0x000fe40000000096 */
[----:B------:R-:W-:Y:S01]  /*51e0*/  PRMT R152, RZ, 0x7610, R152 ;  /* 0x00007610ff987816 */ /* 0x000fe20000000098 */
[----:B------:R-:W3:Y:S01]  /*51f0*/  @!P4 LDG.E.U16 R205, desc[UR18][R18.64] ;  /* 0x0000001212cdc981 */ /* 0x000ee2000c1e1500 */
[----:B------:R-:W-:Y:S01]  /*5200*/  ISETP.GE.AND P4, PT, R143, R64, PT ;  /* 0x000000408f00720c */ /* 0x000fe20003f86270 */
[----:B------:R-:W-:-:S02]  /*5210*/  IMAD.WIDE R10, R201, 0x2, R10 ;  /* 0x00000002c90a7825 */ /* 0x000fc400078e020a */
[----:B------:R-:W4:Y:S01]  /*5220*/  @!P3 LDG.E.U16 R148, desc[UR18][R16.64] ;  /* 0x000000121094b981 */ /* 0x000f22000c1e1500 */
[-C--:B------:R-:W-:Y:S01]  /*5230*/  ISETP.GE.AND P3, PT, R159, R64.reuse, PT ;  /* 0x000000409f00720c */ /* 0x080fe20003f66270 */
[----:B------:R-:W-:Y:S02]  /*5240*/  IMAD.WIDE R56, R201, 0x2, R56 ;  /* 0x00000002c9387825 */ /* 0x000fe400078e0238 */
[----:B------:R-:W4:Y:S01]  /*5250*/  @!P6 LDG.E.U16 R150, desc[UR18][R14.64] ;  /* 0x000000120e96e981 */ /* 0x000f22000c1e1500 */
[-C--:B------:R-:W-:Y:S01]  /*5260*/  ISETP.GE.AND P6, PT, R169, R64.reuse, PT ;  /* 0x00000040a900720c */ /* 0x080fe20003fc6270 */
[----:B------:R-:W-:Y:S02]  /*5270*/  IMAD.WIDE R58, R201, 0x2, R58 ;  /* 0x00000002c93a7825 */ /* 0x000fe400078e023a */
[----:B------:R-:W4:Y:S01]  /*5280*/  @!P5 LDG.E.U16 R152, desc[UR18][R12.64] ;  /* 0x000000120c98d981 */ /* 0x000f22000c1e1500 */
[----:B------:R-:W-:Y:S01]  /*5290*/  ISETP.GE.AND P5, PT, R183, R64, PT ;  /* 0x00000040b700720c */ /* 0x000fe20003fa6270 */
[----:B------:R-:W-:Y:S01]  /*52a0*/  IMAD.WIDE R4, R201, 0x2, R4 ;  /* 0x00000002c9047825 */ /* 0x000fe200078e0204 */
[----:B------:R-:W-:-:S02]  /*52b0*/  PRMT R207, RZ, 0x7610, R207 ;  /* 0x00007610ffcf7816 */ /* 0x000fc400000000cf */
[----:B------:R-:W-:Y:S01]  /*52c0*/  PRMT R154, RZ, 0x7610, R154 ;  /* 0x00007610ff9a7816 */ /* 0x000fe2000000009a */
[----:B------:R-:W-:Y:S01]  /*52d0*/  IMAD.WIDE R6, R201, 0x2, R6 ;  /* 0x00000002c9067825 */ /* 0x000fe200078e0206 */
[----:B------:R-:W-:Y:S02]  /*52e0*/  PRMT R156, RZ, 0x7610, R156 ;  /* 0x00007610ff9c7816 */ /* 0x000fe4000000009c */
[----:B------:R-:W-:Y:S01]  /*52f0*/  PRMT R158, RZ, 0x7610, R158 ;  /* 0x00007610ff9e7816 */ /* 0x000fe2000000009e */
[----:B------:R-:W4:Y:S01]  /*5300*/  @!P4 LDG.E.U16 R207, desc[UR18][R10.64] ;  /* 0x000000120acfc981 */ /* 0x000f22000c1e1500 */
[-C--:B------:R-:W-:Y:S01]  /*5310*/  ISETP.GE.AND P4, PT, R145, R64.reuse, PT ;  /* 0x000000409100720c */ /* 0x080fe20003f86270 */
[----:B------:R-:W-:Y:S02]  /*5320*/  IMAD.WIDE R48, R201, 0x2, R48 ;  /* 0x00000002c9307825 */ /* 0x000fe400078e0230 */
[----:B------:R-:W5:Y:S01]  /*5330*/  @!P3 LDG.E.U16 R154, desc[UR18][R8.64] ;  /* 0x00000012089ab981 */ /* 0x000f62000c1e1500 */
[----:B------:R-:W-:Y:S01]  /*5340*/  ISETP.GE.AND P3, PT, R147, R64, PT ;  /* 0x000000409300720c */ /* 0x000fe20003f66270 */
[----:B------:R-:W-:-:S02]  /*5350*/  IMAD.WIDE R50, R201, 0x2, R50 ;  /* 0x00000002c9327825 */ /* 0x000fc400078e0232 */
[----:B------:R-:W5:Y:S01]  /*5360*/  @!P6 LDG.E.U16 R156, desc[UR18][R6.64] ;  /* 0x00000012069ce981 */ /* 0x000f62000c1e1500 */
[-C--:B------:R-:W-:Y:S01]  /*5370*/  ISETP.GE.AND P6, PT, R171, R64.reuse, PT ;  /* 0x00000040ab00720c */ /* 0x080fe20003fc6270 */
[----:B------:R-:W-:Y:S02]  /*5380*/  IMAD.WIDE R40, R201, 0x2, R40 ;  /* 0x00000002c9287825 */ /* 0x000fe400078e0228 */
[----:B------:R-:W5:Y:S01]  /*5390*/  @!P5 LDG.E.U16 R158, desc[UR18][R4.64] ;  /* 0x00000012049ed981 */ /* 0x000f62000c1e1500 */
[----:B------:R-:W-:Y:S01]  /*53a0*/  ISETP.GE.AND P5, PT, R185, R64, PT ;  /* 0x00000040b900720c */ /* 0x000fe20003fa6270 */
[C---:B------:R-:W-:Y:S01]  /*53b0*/  IMAD.WIDE R52, R201.reuse, 0x2, R52 ;  /* 0x00000002c9347825 */ /* 0x040fe200078e0234 */
[----:B------:R-:W-:Y:S02]  /*53c0*/  PRMT R211, RZ, 0x7610, R211 ;  /* 0x00007610ffd37816 */ /* 0x000fe400000000d3 */
[----:B------:R-:W-:Y:S01]  /*53d0*/  PRMT R160, RZ, 0x7610, R160 ;  /* 0x00007610ffa07816 */ /* 0x000fe200000000a0 */
[----:B------:R-:W-:Y:S01]  /*53e0*/  IMAD.WIDE R54, R201, 0x2, R54 ;  /* 0x00000002c9367825 */ /* 0x000fe200078e0236 */
[----:B------:R-:W-:-:S02]  /*53f0*/  PRMT R162, RZ, 0x7610, R162 ;  /* 0x00007610ffa27816 */ /* 0x000fc400000000a2 */
[----:B------:R-:W-:Y:S01]  /*5400*/  PRMT R164, RZ, 0x7610, R164 ;  /* 0x00007610ffa47816 */ /* 0x000fe200000000a4 */
[----:B------:R-:W5:Y:S01]  /*5410*/  @!P4 LDG.E.U16 R211, desc[UR18][R58.64] ;  /* 0x000000123ad3c981 */ /* 0x000f62000c1e1500 */
[-C--:B------:R-:W-:Y:S01]  /*5420*/  ISETP.GE.AND P4, PT, R149, R64.reuse, PT ;  /* 0x000000409500720c */ /* 0x080fe20003f86270 */
[----:B------:R-:W-:Y:S02]  /*5430*/  IMAD.WIDE R42, R201, 0x2, R42 ;  /* 0x00000002c92a7825 */ /* 0x000fe400078e022a */
[----:B------:R-:W5:Y:S01]  /*5440*/  @!P3 LDG.E.U16 R160, desc[UR18][R56.64] ;  /* 0x0000001238a0b981 */ /* 0x000f62000c1e1500 */
[-C--:B------:R-:W-:Y:S01]  /*5450*/  ISETP.GE.AND P3, PT, R157, R64.reuse, PT ;  /* 0x000000409d00720c */ /* 0x080fe20003f66270 */
[----:B------:R-:W-:Y:S02]  /*5460*/  IMAD.WIDE R28, R201, 0x2, R28 ;  /* 0x00000002c91c7825 */ /* 0x000fe400078e021c */
[----:B------:R-:W5:Y:S01]  /*5470*/  @!P6 LDG.E.U16 R162, desc[UR18][R54.64] ;  /* 0x0000001236a2e981 */ /* 0x000f62000c1e1500 */
        /* <DEDUP_REMOVED lines=10> */
[----:B------:R-:W5:Y:S01]  /*5520*/  @!P4 LDG.E.U16 R213, desc[UR18][R50.64] ;  /* 0x0000001232d5c981 */ /* 0x000f62000c1e1500 */
[----:B------:R-:W-:Y:S01]  /*5530*/  ISETP.GE.AND P4, PT, R151, R64, PT ;  /* 0x000000409700720c */ /* 0x000fe20003f86270 */
[----:B------:R-:W-:-:S02]  /*5540*/  IMAD.WIDE R34, R201, 0x2, R34 ;  /* 0x00000002c9227825 */ /* 0x000fc400078e0222 */
        /* <DEDUP_REMOVED lines=8> */
[----:B------:R-:W-:Y:S01]  /*55d0*/  IMAD.WIDE R36, R201, 0x2, R36 ;  /* 0x00000002c9247825 */ /* 0x000fe200078e0224 */
[----:B------:R-:W-:-:S02]  /*55e0*/  PRMT R215, RZ, 0x7610, R215 ;  /* 0x00007610ffd77816 */ /* 0x000fc400000000d7 */
[----:B------:R-:W-:Y:S01]  /*55f0*/  PRMT R172, RZ, 0x7610, R172 ;  /* 0x00007610ffac7816 */ /* 0x000fe200000000ac */
[----:B------:R-:W-:Y:S01]  /*5600*/  IMAD.WIDE R38, R201, 0x2, R38 ;  /* 0x00000002c9267825 */ /* 0x000fe200078e0226 */
[----:B------:R-:W-:Y:S02]  /*5610*/  PRMT R174, RZ, 0x7610, R174 ;  /* 0x00007610ffae7816 */ /* 0x000fe400000000ae */
[----:B------:R-:W-:Y:S01]  /*5620*/  PRMT R176, RZ, 0x7610, R176 ;  /* 0x00007610ffb07816 */ /* 0x000fe200000000b0 */
        /* <DEDUP_REMOVED lines=11> */
[----:B------:R-:W-:Y:S01]  /*56e0*/  IMAD.WIDE R30, R201, 0x2, R30 ;  /* 0x00000002c91e7825 */ /* 0x000fe200078e021e */
        /* <DEDUP_REMOVED lines=15> */
[----:B------:R-:W-:Y:S01]  /*57e0*/  ISETP.GE.AND P5, PT, R193, R64, PT ;  /* 0x00000040c100720c */ /* 0x000fe20003fa6270 */
[C---:B------:R-:W-:Y:S01]  /*57f0*/  IMAD.WIDE R112, R137.reuse, 0x2, R112 ;  /* 0x0000000289707825 */ /* 0x040fe200078e0270 */
[----:B------:R-:W-:Y:S02]  /*5800*/  PRMT R219, RZ, 0x7610, R219 ;  /* 0x00007610ffdb7816 */ /* 0x000fe400000000db */
[----:B------:R-:W-:Y:S01]  /*5810*/  PRMT R184, RZ, 0x7610, R184 ;  /* 0x00007610ffb87816 */ /* 0x000fe200000000b8 */
[C---:B------:R-:W-:Y:S01]  /*5820*/  IMAD.WIDE R108, R137.reuse, 0x2, R108 ;  /* 0x00000002896c7825 */ /* 0x040fe200078e026c */
[----:B------:R-:W-:Y:S02]  /*5830*/  PRMT R186, RZ, 0x7610, R186 ;  /* 0x00007610ffba7816 */ /* 0x000fe400000000ba */
[----:B------:R-:W-:Y:S01]  /*5840*/  PRMT R188, RZ, 0x7610, R188 ;  /* 0x00007610ffbc7816 */ /* 0x000fe200000000bc */
[----:B------:R-:W5:Y:S01]  /*5850*/  @!P4 LDG.E.U16 R219, desc[UR18][R26.64] ;  /* 0x000000121adbc981 */ /* 0x000f62000c1e1500 */
[----:B------:R-:W-:-:S03]  /*5860*/  IMAD.WIDE R104, R137, 0x2, R104 ;  /* 0x0000000289687825 */ /* 0x000fc600078e0268 */
[----:B------:R-:W5:Y:S01]  /*5870*/  @!P3 LDG.E.U16 R184, desc[UR18][R24.64] ;  /* 0x0000001218b8b981 */ /* 0x000f62000c1e1500 */
[----:B------:R-:W-:-:S03]  /*5880*/  IMAD.WIDE R100, R137, 0x2, R100 ;  /* 0x0000000289647825 */ /* 0x000fc600078e0264 */
[----:B------:R-:W5:Y:S01]  /*5890*/  @!P6 LDG.E.U16 R186, desc[UR18][R22.64] ;  /* 0x0000001216bae981 */ /* 0x000f62000c1e1500 */
[----:B------:R-:W-:-:S03]  /*58a0*/  IMAD.WIDE R96, R137, 0x2, R96 ;  /* 0x0000000289607825 */ /* 0x000fc600078e0260 */
[----:B------:R-:W5:Y:S01]  /*58b0*/  @!P5 LDG.E.U16 R188, desc[UR18][R20.64] ;  /* 0x0000001214bcd981 */ /* 0x000f62000c1e1500 */
[C---:B------:R-:W-:Y:S01]  /*58c0*/  IMAD.WIDE R92, R137.reuse, 0x2, R92 ;  /* 0x00000002895c7825 */ /* 0x040fe200078e025c */
[----:B------:R-:W-:Y:S01]  /*58d0*/  BAR.SYNC.DEFER_BLOCKING 0x0 ;  /* 0x0000000000007b1d */ /* 0x000fe20000010000 */
[----:B------:R-:W-:Y:S02]  /*58e0*/  ISETP.GE.AND P4, PT, R138, R64, PT ;  /* 0x000000408a00720c */ /* 0x000fe40003f86270 */
[C---:B------:R-:W-:Y:S01]  /*58f0*/  IMAD.WIDE R88, R137.reuse, 0x2, R88 ;  /* 0x0000000289587825 */ /* 0x040fe200078e0258 */
[----:B------:R-:W-:Y:S02]  /*5900*/  PRMT R190, RZ, 0x7610, R190 ;  /* 0x00007610ffbe7816 */ /* 0x000fe400000000be */
[----:B------:R-:W-:Y:S01]  /*5910*/  PRMT R194, RZ, 0x7610, R194 ;  /* 0x00007610ffc27816 */ /* 0x000fe200000000c2 */
[----:B------:R-:W-:Y:S01]  /*5920*/  IMAD.WIDE R84, R137, 0x2, R84 ;  /* 0x0000000289547825 */ /* 0x000fe200078e0254 */
[----:B------:R-:W-:-:S02]  /*5930*/  PRMT R198, RZ, 0x7610, R198 ;  /* 0x00007610ffc67816 */ /* 0x000fc400000000c6 */
[----:B------:R-:W-:Y:S01]  /*5940*/  PRMT R202, RZ, 0x7610, R202 ;  /* 0x00007610ffca7816 */ /* 0x000fe200000000ca */
[C---:B------:R-:W-:Y:S01]  /*5950*/  IMAD.WIDE R80, R137.reuse, 0x2, R80 ;  /* 0x0000000289507825 */ /* 0x040fe200078e0250 */
[----:B------:R-:W-:Y:S02]  /*5960*/  PRMT R206, RZ, 0x7610, R206 ;  /* 0x00007610ffce7816 */ /* 0x000fe400000000ce */
[----:B------:R-:W-:Y:S01]  /*5970*/  PRMT R210, RZ, 0x7610, R210 ;  /* 0x00007610ffd27816 */ /* 0x000fe200000000d2 */
[C---:B------:R-:W-:Y:S01]  /*5980*/  IMAD.WIDE R76, R137.reuse, 0x2, R76 ;  /* 0x00000002894c7825 */ /* 0x040fe200078e024c */
[----:B------:R-:W-:Y:S02]  /*5990*/  PRMT R214, RZ, 0x7610, R214 ;  /* 0x00007610ffd67816 */ /* 0x000fe400000000d6 */
[----:B------:R-:W-:Y:S01]  /*59a0*/  PRMT R218, RZ, 0x7610, R218 ;  /* 0x00007610ffda7816 */ /* 0x000fe200000000da */
[----:B------:R-:W-:Y:S01]  /*59b0*/  IMAD.WIDE R130, R137, 0x2, R130 ;  /* 0x0000000289827825 */ /* 0x000fe200078e0282 */
[----:B------:R-:W-:-:S02]  /*59c0*/  PRMT R222, RZ, 0x7610, R222 ;  /* 0x00007610ffde7816 */ /* 0x000fc400000000de */
[----:B------:R-:W-:Y:S01]  /*59d0*/  PRMT R226, RZ, 0x7610, R226 ;  /* 0x00007610ffe27816 */ /* 0x000fe200000000e2 */
[C---:B------:R-:W-:Y:S01]  /*59e0*/  IMAD.WIDE R126, R137.reuse, 0x2, R126 ;  /* 0x00000002897e7825 */ /* 0x040fe200078e027e */
[----:B------:R-:W-:Y:S01]  /*59f0*/  PRMT R230, RZ, 0x7610, R230 ;  /* 0x00007610ffe67816 */ /* 0x000fe200000000e6 */
[----:B------:R-:W5:Y:S01]  /*5a00*/  @!P4 LDG.E.U16 R190, desc[UR18][R76.64] ;  /* 0x000000124cbec981 */ /* 0x000f62000c1e1500 */
        /* <DEDUP_REMOVED lines=41> */
[----:B------:R-:W-:-:S02]  /*5ca0*/  IMAD.WIDE R82, R137, 0x2, R82 ;  /* 0x0000000289527825 */ /* 0x000fc400078e0252 */
[----:B------:R-:W5:Y:S02]  /*5cb0*/  @!P4 LDG.E.U16 R234, desc[UR18][R120.64] ;  /* 0x0000001278eac981 */ /* 0x000f64000c1e1500 */
[C---:B------:R-:W-:Y:S02]  /*5cc0*/  IMAD.WIDE R78, R137.reuse, 0x2, R78 ;  /* 0x00000002894e7825 */ /* 0x040fe400078e024e */
[----:B------:R-:W5:Y:S02]  /*5cd0*/  @!P4 LDG.E.U16 R238, desc[UR18][R124.64] ;  /* 0x000000127ceec981 */ /* 0x000f64000c1e1500 */
[----:B------:R-:W-:Y:S02]  /*5ce0*/  IMAD.WIDE R60, R137, 0x2, R60 ;  /* 0x00000002893c7825 */ /* 0x000fe400078e023c */
[----:B------:R-:W5:Y:S04]  /*5cf0*/  @!P4 LDG.E.U16 R242, desc[UR18][R128.64] ;  /* 0x0000001280f2c981 */ /* 0x000f68000c1e1500 */
        /* <DEDUP_REMOVED lines=18> */
[----:B--2---:R0:W-:Y:S04]  /*5e20*/  STS.U16 [R140+UR9+0x8000], R203 ;  /* 0x008000cb8c007988 */ /* 0x0041e80008000409 */
[----:B---3--:R0:W-:Y:S04]  /*5e30*/  STS.U16 [R140+UR9+0x8400], R205 ;  /* 0x008400cd8c007988 */ /* 0x0081e80008000409 */
[----:B----4-:R0:W-:Y:S04]  /*5e40*/  STS.U16 [R140+UR9+0x8800], R207 ;  /* 0x008800cf8c007988 */ /* 0x0101e80008000409 */
[----:B-----5:R0:W-:Y:S04]  /*5e50*/  STS.U16 [R140+UR9+0x8c00], R211 ;  /* 0x008c00d38c007988 */ /* 0x0201e80008000409 */
        /* <DEDUP_REMOVED lines=60> */
[----:B------:R1:W-:Y:S06]  /*6220*/  MEMBAR.ALL.CTA ;  /* 0x0000000000007992 */ /* 0x0003ec0000008000 */
[----:B-1----:R-:W1:Y:S01]  /*6230*/  FENCE.VIEW.ASYNC.S ;  /* 0x00000000000073c6 */ /* 0x002e620000000000 */
[----:B------:R-:W-:-:S04]  /*6240*/  ULEA UR11, UR5, UR9, 0x3 ;  /* 0x00000009050b7291 */ /* 0x000fc8000f8e18ff */
[----:B------:R-:W-:Y:S01]  /*6250*/  UIADD3 UR11, UPT, UPT, UR11, 0x10000, URZ ;  /* 0x000100000b0b7890 */ /* 0x000fe2000fffe0ff */
[----:B-1----:R-:W-:Y:S06]  /*6260*/  BAR.SYNC.DEFER_BLOCKING 0x0 ;  /* 0x0000000000007b1d */ /* 0x002fec0000010000 */
[----:B0-----:R-:W-:Y:S05]  /*6270*/  @P0 BRA `(.L_x_9) ;  /* 0x00000000004c0947 */ /* 0x001fea0003800000 */
        /* <DEDUP_REMOVED lines=9> */
[----:B------:R-:W-:Y:S01]  /*6310*/  UMOV UR7, URZ ;  /* 0x000000ff00077c82 */ /* 0x000fe20008000000 */
[----:B------:R0:W-:Y:S01]  /*6320*/  UTCHMMA gdesc[UR14], gdesc[UR12], tmem[UR8], tmem[UR16], idesc[UR17], UPT ;  /* 0x00ff100c0e0075ea */ /* 0x0001e2000b800008 */
        /* <DEDUP_REMOVED lines=8> */
.L_x_9:
[----:B------:R-:W-:Y:S01]  /*63b0*/  UIADD3 UR5, UPT, UPT, UR5, 0x1, URZ ;  /* 0x0000000105057890 */ /* 0x000fe2000fffe0ff */
[----:B------:R-:W-:Y:S02]  /*63c0*/  VIADD R136, R136, 0xffffffff ;  /* 0xffffffff88887836 */ /* 0x000fe40000000000 */
[----:B------:R-:W-:Y:S01]  /*63d0*/  VIADD R64, R64, 0xffffffc0 ;  /* 0xffffffc040407836 */ /* 0x000fe20000000000 */
[----:B------:R-:W-:Y:S02]  /*63e0*/  UISETP.GT.AND UP0, UPT, UR5, 0x1, UPT ;  /* 0x000000010500788c */ /* 0x000fe4000bf04270 */
[----:B------:R-:W-:Y:S02]  /*63f0*/  ISETP.NE.U32.AND P3, PT, R136, RZ, PT ;  /* 0x000000ff8800720c */ /* 0x000fe40003f65070 */
[----:B0-----:R-:W-:Y:S02]  /*6400*/  USEL UR6, URZ, 0x1, !UP0 ;  /* 0x00000001ff067887 */ /* 0x001fe4000c000000 */
[----:B------:R-:W-:-:S02]  /*6410*/  USEL UR5, UR5, URZ, !UP0 ;  /* 0x000000ff05057287 */ /* 0x000fc4000c000000 */
[----:B------:R-:W-:-:S03]  /*6420*/  ULOP3.LUT UR7, UR4, UR6, URZ, 0x3c, !UPT ;  /* 0x0000000604077292 */ /* 0x000fc6000f8e3cff */
[----:B------:R-:W-:-:S04]  /*6430*/  UMOV UR6, UR4 ;  /* 0x0000000400067c82 */ /* 0x000fc80008000000 */
[----:B------:R-:W-:Y:S01]  /*6440*/  UMOV UR4, UR7 ;  /* 0x0000000700047c82 */ /* 0x000fe20008000000 */
[----:B------:R-:W-:Y:S05]  /*6450*/  @P3 BRA `(.L_x_10) ;  /* 0xffffffe800d83947 */ /* 0x000fea000383ffff */
.L_x_7:
[----:B------:R-:W-:-:S13]  /*6460*/  ISETP.GE.AND P0, PT, R65, 0x40, PT ;  /* 0x000000404100780c */ /* 0x000fda0003f06270 */
[----:B------:R-:W-:Y:S05]  /*6470*/  @!P0 BRA `(.L_x_11) ;  /* 0x0000000000108947 */ /* 0x000fea0003800000 */
[----:B------:R-:W-:-:S06]  /*6480*/  USHF.L.U32 UR6, UR6, 0x1f, URZ ;  /* 0x0000001f06067899 */ /* 0x000fcc00080006ff */
[----:B------:R-:W-:-:S04]  /*6490*/  IMAD.U32 R4, RZ, RZ, UR6 ;  /* 0x00000006ff047e24 */ /* 0x000fc8000f8e00ff */
[----:B------:R-:W1:Y:S02]  /*64a0*/  SYNCS.PHASECHK.TRANS64.TRYWAIT P0, [UR11], R4 ;  /* 0x00000004ff0075a7 */ /* 0x000e64000800110b */
[----:B-1----:R-:W-:Y:S05]  /*64b0*/  @!P0 BRA `(.L_x_12) ;  /* 0x0000002000608947 */ /* 0x002fea0003800000 */
.L_x_11:
[----:B------:R-:W-:Y:S01]  /*64c0*/  BAR.SYNC.DEFER_BLOCKING 0x0 ;  /* 0x0000000000007b1d */ /* 0x000fe20000010000 */
[C---:B------:R-:W-:Y:S02]  /*64d0*/  LOP3.LUT R70, R0.reuse, 0x80, RZ, 0xc0, !PT ;  /* 0x0000008000467812 */ /* 0x040fe400078ec0ff */
[----:B------:R-:W-:Y:S02]  /*64e0*/  LOP3.LUT R71, R0, 0x7f, RZ, 0xc0, !PT ;  /* 0x0000007f00477812 */ /* 0x000fe400078ec0ff */
[----:B------:R-:W-:Y:S01]  /*64f0*/  LEA R0, R70, UR9, 0x5 ;  /* 0x0000000946007c11 */ /* 0x000fe2000f8e28ff */
[----:B0-----:R-:W0:Y:S01]  /*6500*/  LDCU.128 UR12, c[0x0][0x390] ;  /* 0x00007200ff0c77ac */ /* 0x001e220008000c00 */
[----:B------:R-:W-:-:S03]  /*6510*/  LEA R69, R69, UR9, 0x4 ;  /* 0x0000000945457c11 */ /* 0x000fc6000f8e20ff */
[----:B------:R-:W-:Y:S01]  /*6520*/  IMAD R70, R71, 0x10, R0 ;  /* 0x0000001047467824 */ /* 0x000fe200078e0200 */
[----:B------:R-:W1:Y:S01]  /*6530*/  LDCU UR4, c[0x0][0x3b4] ;  /* 0x00007680ff0477ac */ /* 0x000e620008000800 */
[----:B------:R-:W2:Y:S01]  /*6540*/  LDC R0, c[0x0][0x3b8] ;  /* 0x0000ee00ff007b82 */ /* 0x000ea20000000800 */
[----:B------:R-:W3:Y:S07]  /*6550*/  @!P2 SYNCS.CCTL.IV [UR9+0x10000] ;  /* 0x01000000ff00a9b1 */ /* 0x000eee0008000009 */
[----:B---3--:R-:W-:Y:S01]  /*6560*/  BAR.SYNC.DEFER_BLOCKING 0x0 ;  /* 0x0000000000007b1d */ /* 0x008fe20000010000 */
[C---:B0-----:R-:W-:Y:S01]  /*6570*/  ISETP.GE.AND P0, PT, R2.reuse, UR14, PT ;  /* 0x0000000e02007c0c */ /* 0x041fe2000bf06270 */
[----:B-1----:R-:W-:-:S04]  /*6580*/  IMAD R2, R2, UR4, RZ ;  /* 0x0000000402027c24 */ /* 0x002fc8000f8e02ff */
[----:B------:R-:W0:Y:S01]  /*6590*/  LDTM.x64 R4, tmem[UR10] ;  /* 0x0000000a000479ee */ /* 0x000e220008340000 */
[----:B------:R-:W1:Y:S01]  /*65a0*/  @!P2 SYNCS.CCTL.IV [UR9+0x10008] ;  /* 0x01000800ff00a9b1 */ /* 0x000e620008000009 */
[----:B------:R-:W-:Y:S01]  /*65b0*/  NOP ;  /* 0x0000000000007918 */ /* 0x000fe20000000000 */
[----:B0-----:R-:W-:Y:S02]  /*65c0*/  F2FP.F16.F32.PACK_AB R4, R6, R4 ;  /* 0x000000040604723e */ /* 0x001fe400000000ff */
[----:B------:R-:W-:Y:S02]  /*65d0*/  F2FP.F16.F32.PACK_AB R72, R7, R5 ;  /* 0x000000050748723e */ /* 0x000fe400000000ff */
[----:B------:R-:W-:Y:S02]  /*65e0*/  F2FP.F16.F32.PACK_AB R5, R10, R8 ;  /* 0x000000080a05723e */ /* 0x000fe400000000ff */
[----:B------:R-:W-:Y:S02]  /*65f0*/  F2FP.F16.F32.PACK_AB R73, R11, R9 ;  /* 0x000000090b49723e */ /* 0x000fe400000000ff */
[----:B------:R-:W-:-:S02]  /*6600*/  F2FP.F16.F32.PACK_AB R6, R14, R12 ;  /* 0x0000000c0e06723e */ /* 0x000fc400000000ff */
[----:B------:R-:W-:Y:S02]  /*6610*/  F2FP.F16.F32.PACK_AB R74, R15, R13 ;  /* 0x0000000d0f4a723e */ /* 0x000fe400000000ff */
[----:B------:R-:W-:Y:S02]  /*6620*/  F2FP.F16.F32.PACK_AB R7, R18, R16 ;  /* 0x000000101207723e */ /* 0x000fe400000000ff */
[----:B------:R-:W-:Y:S02]  /*6630*/  F2FP.F16.F32.PACK_AB R75, R19, R17 ;  /* 0x00000011134b723e */ /* 0x000fe400000000ff */
[----:B------:R-:W-:Y:S01]  /*6640*/  F2FP.F16.F32.PACK_AB R20, R22, R20 ;  /* 0x000000141614723e */ /* 0x000fe200000000ff */
[----:B-1----:R-:W-:Y:S01]  /*6650*/  STS.128 [R70], R4 ;  /* 0x0000000446007388 */ /* 0x002fe20000000c00 */
[----:B------:R-:W-:Y:S02]  /*6660*/  F2FP.F16.F32.PACK_AB R22, R30, R28 ;  /* 0x0000001c1e16723e */ /* 0x000fe400000000ff */
[----:B------:R-:W-:Y:S01]  /*6670*/  F2FP.F16.F32.PACK_AB R78, R31, R29 ;  /* 0x0000001d1f4e723e */ /* 0x000fe200000000ff */
[----:B------:R-:W-:Y:S01]  /*6680*/  STS.128 [R70+0x800], R72 ;  /* 0x0008004846007388 */ /* 0x000fe20000000c00 */
[----:B------:R-:W-:-:S02]  /*6690*/  F2FP.F16.F32.PACK_AB R28, R39, R37 ;  /* 0x00000025271c723e */ /* 0x000fc400000000ff */
[----:B------:R-:W-:Y:S01]  /*66a0*/  F2FP.F16.F32.PACK_AB R37, R42, R40 ;  /* 0x000000282a25723e */ /* 0x000fe200000000ff */
[----:B------:R-:W-:Y:S01]  /*66b0*/  BAR.SYNC.DEFER_BLOCKING 0x0 ;  /* 0x0000000000007b1d */ /* 0x000fe20000010000 */
[----:B------:R-:W-:Y:S02]  /*66c0*/  F2FP.F16.F32.PACK_AB R29, R43, R41 ;  /* 0x000000292b1d723e */ /* 0x000fe400000000ff */
[----:B------:R-:W-:Y:S02]  /*66d0*/  F2FP.F16.F32.PACK_AB R76, R23, R21 ;  /* 0x00000015174c723e */ /* 0x000fe400000000ff */
[----:B------:R-:W-:Y:S02]  /*66e0*/  F2FP.F16.F32.PACK_AB R21, R26, R24 ;  /* 0x000000181a15723e */ /* 0x000fe400000000ff */
[----:B------:R-:W-:Y:S02]  /*66f0*/  F2FP.F16.F32.PACK_AB R77, R27, R25 ;  /* 0x000000191b4d723e */ /* 0x000fe400000000ff */
[----:B------:R-:W-:-:S02]  /*6700*/  F2FP.F16.F32.PACK_AB R23, R34, R32 ;  /* 0x000000202217723e */ /* 0x000fc400000000ff */
[----:B------:R-:W-:Y:S02]  /*6710*/  F2FP.F16.F32.PACK_AB R79, R35, R33 ;  /* 0x00000021234f723e */ /* 0x000fe400000000ff */
[----:B------:R-:W-:Y:S02]  /*6720*/  F2FP.F16.F32.PACK_AB R36, R38, R36 ;  /* 0x000000242624723e */ /* 0x000fe400000000ff */
[----:B------:R-:W-:Y:S02]  /*6730*/  F2FP.F16.F32.PACK_AB R38, R46, R44 ;  /* 0x0000002c2e26723e */ /* 0x000fe400000000ff */
[----:B------:R-:W-:Y:S02]  /*6740*/  F2FP.F16.F32.PACK_AB R30, R47, R45 ;  /* 0x0000002d2f1e723e */ /* 0x000fe400000000ff */
[----:B------:R-:W-:Y:S02]  /*6750*/  F2FP.F16.F32.PACK_AB R39, R50, R48 ;  /* 0x000000303227723e */ /* 0x000fe400000000ff */
[----:B------:R-:W-:-:S02]  /*6760*/  F2FP.F16.F32.PACK_AB R31, R51, R49 ;  /* 0x00000031331f723e */ /* 0x000fc400000000ff */
[----:B------:R-:W-:Y:S01]  /*6770*/  F2FP.F16.F32.PACK_AB R52, R54, R52 ;  /* 0x000000343634723e */ /* 0x000fe200000000ff */
[----:B------:R-:W0:Y:S01]  /*6780*/  LDS.128 R40, [R69] ;  /* 0x0000000045287984 */ /* 0x000e220000000c00 */
[----:B------:R-:W-:Y:S02]  /*6790*/  F2FP.F16.F32.PACK_AB R32, R55, R53 ;  /* 0x000000353720723e */ /* 0x000fe400000000ff */
[----:B------:R-:W-:Y:S01]  /*67a0*/  F2FP.F16.F32.PACK_AB R53, R58, R56 ;  /* 0x000000383a35723e */ /* 0x000fe200000000ff */
[----:B------:R-:W-:Y:S01]  /*67b0*/  LDS.128 R12, [R69+0x1000] ;  /* 0x00100000450c7984 */ /* 0x000fe20000000c00 */
[----:B------:R-:W-:Y:S02]  /*67c0*/  F2FP.F16.F32.PACK_AB R33, R59, R57 ;  /* 0x000000393b21723e */ /* 0x000fe400000000ff */
[----:B------:R-:W-:Y:S01]  /*67d0*/  F2FP.F16.F32.PACK_AB R54, R62, R60 ;  /* 0x0000003c3e36723e */ /* 0x000fe200000000ff */
[----:B------:R-:W-:Y:S01]  /*67e0*/  BAR.SYNC.DEFER_BLOCKING 0x0 ;  /* 0x0000000000007b1d */ /* 0x000fe20000010000 */
[----:B------:R-:W-:-:S02]  /*67f0*/  F2FP.F16.F32.PACK_AB R34, R63, R61 ;  /* 0x0000003d3f22723e */ /* 0x000fc400000000ff */
[----:B------:R-:W-:Y:S02]  /*6800*/  F2FP.F16.F32.PACK_AB R55, R66, R64 ;  /* 0x000000404237723e */ /* 0x000fe400000000ff */
[----:B------:R-:W-:Y:S02]  /*6810*/  F2FP.F16.F32.PACK_AB R35, R67, R65 ;  /* 0x000000414323723e */ /* 0x000fe400000000ff */
[C-C-:B------:R-:W-:Y:S02]  /*6820*/  LOP3.LUT R45, R3.reuse, 0x8, R68.reuse, 0xfe, !PT ;  /* 0x00000008032d7812 */ /* 0x140fe400078efe44 */
[C-C-:B------:R-:W-:Y:S02]  /*6830*/  LOP3.LUT R47, R3.reuse, 0x34, R68.reuse, 0xfe, !PT ;  /* 0x00000034032f7812 */ /* 0x140fe400078efe44 */
[C-C-:B------:R-:W-:Y:S02]  /*6840*/  LOP3.LUT R49, R3.reuse, 0x32, R68.reuse, 0xfe, !PT ;  /* 0x0000003203317812 */ /* 0x140fe400078efe44 */
[----:B------:R-:W-:-:S02]  /*6850*/  LOP3.LUT R51, R3, 0x30, R68, 0xfe, !PT ;  /* 0x0000003003337812 */ /* 0x000fc400078efe44 */
[C---:B------:R-:W-:Y:S01]  /*6860*/  LOP3.LUT R57, R3.reuse, 0x2a, R68, 0xfe, !PT ;  /* 0x0000002a03397812 */ /* 0x040fe200078efe44 */
[----:B------:R1:W-:Y:S04]  /*6870*/  STS.128 [R70], R20 ;  /* 0x0000001446007388 */ /* 0x0003e80000000c00 */
[----:B------:R-:W-:Y:S01]  /*6880*/  STS.128 [R70+0x800], R76 ;  /* 0x0008004c46007388 */ /* 0x000fe20000000c00 */
[----:B------:R-:W-:Y:S01]  /*6890*/  BAR.SYNC.DEFER_BLOCKING 0x0 ;  /* 0x0000000000007b1d */ /* 0x000fe20000010000 */
[----:B-1----:R-:W-:Y:S02]  /*68a0*/  LOP3.LUT R21, R3, R68, RZ, 0xfc, !PT ;  /* 0x0000004403157212 */ /* 0x002fe400078efcff */
[C---:B------:R-:W-:Y:S02]  /*68b0*/  LEA R20, P2, R2.reuse, UR12, 0x1 ;  /* 0x0000000c02147c11 */ /* 0x040fe4000f8408ff */
[C---:B------:R-:W-:Y:S01]  /*68c0*/  ISETP.LT.AND P5, PT, R21.reuse, UR15, !P0 ;  /* 0x0000000f15007c0c */ /* 0x040fe2000c7a1270 */
[----:B--2---:R-:W-:Y:S01]  /*68d0*/  IMAD R23, R21, R0, RZ ;  /* 0x0000000015177224 */ /* 0x004fe200078e02ff */
[----:B------:R-:W-:-:S04]  /*68e0*/  LEA.HI.X.SX32 R2, R2, UR13, 0x1, P2 ;  /* 0x0000000d02027c11 */ /* 0x000fc800090f0eff */
[----:B------:R-:W-:-:S04]  /*68f0*/  LEA R22, P2, R23, R20, 0x1 ;  /* 0x0000001417167211 */ /* 0x000fc800078408ff */
[----:B------:R-:W-:Y:S01]  /*6900*/  LEA.HI.X.SX32 R23, R23, R2, 0x1, P2 ;  /* 0x0000000217177211 */ /* 0x000fe200010f0eff */
[----:B------:R-:W1:Y:S04]  /*6910*/  LDS.128 R24, [R69] ;  /* 0x0000000045187984 */ /* 0x000e680000000c00 */
[----:B------:R-:W-:Y:S01]  /*6920*/  LDS.128 R8, [R69+0x1000] ;  /* 0x0010000045087984 */ /* 0x000fe20000000c00 */
[----:B------:R-:W-:Y:S06]  /*6930*/  BAR.SYNC.DEFER_BLOCKING 0x0 ;  /* 0x0000000000007b1d */ /* 0x000fec0000010000 */
[----:B------:R2:W-:Y:S04]  /*6940*/  STS.128 [R70], R36 ;  /* 0x0000002446007388 */ /* 0x0005e80000000c00 */
[----:B------:R3:W-:Y:S01]  /*6950*/  STS.128 [R70+0x800], R28 ;  /* 0x0008001c46007388 */ /* 0x0007e20000000c00 */
[----:B------:R-:W-:Y:S01]  /*6960*/  BAR.SYNC.DEFER_BLOCKING 0x0 ;  /* 0x0000000000007b1d */ /* 0x000fe20000010000 */
[----:B--2---:R-:W-:-:S02]  /*6970*/  LOP3.LUT R37, R3, 0x6, R68, 0xfe, !PT ;  /* 0x0000000603257812 */ /* 0x004fc400078efe44 */
[----:B0-----:R-:W-:Y:S02]  /*6980*/  PRMT R36, R40, 0x7632, R36 ;  /* 0x0000763228247816 */ /* 0x001fe40000000024 */
[C-C-:B---3--:R-:W-:Y:S02]  /*6990*/  LOP3.LUT R29, R3.reuse, 0x2, R68.reuse, 0xfe, !PT ;  /* 0x00000002031d7812 */ /* 0x148fe400078efe44 */
[----:B------:R-:W-:Y:S02]  /*69a0*/  LOP3.LUT R31, R3, 0x4, R68, 0xfe, !PT ;  /* 0x00000004031f7812 */ /* 0x000fe400078efe44 */
[C---:B------:R-:W-:Y:S01]  /*69b0*/  ISETP.LT.AND P4, PT, R29.reuse, UR15, !P0 ;  /* 0x0000000f1d007c0c */ /* 0x040fe2000c781270 */
[-C--:B------:R-:W-:Y:S01]  /*69c0*/  IMAD R29, R29, R0.reuse, RZ ;  /* 0x000000001d1d7224 */ /* 0x080fe200078e02ff */
[C---:B------:R-:W-:Y:S01]  /*69d0*/  ISETP.LT.AND P3, PT, R31.reuse, UR15, !P0 ;  /* 0x0000000f1f007c0c */ /* 0x040fe2000c761270 */
[----:B------:R-:W-:Y:S01]  /*69e0*/  IMAD R31, R31, R0, RZ ;  /* 0x000000001f1f7224 */ /* 0x000fe200078e02ff */
[----:B------:R-:W-:-:S02]  /*69f0*/  ISETP.LT.AND P2, PT, R37, UR15, !P0 ;  /* 0x0000000f25007c0c */ /* 0x000fc4000c741270 */
[----:B------:R-:W-:Y:S01]  /*6a00*/  LEA R28, P6, R29, R20, 0x1 ;  /* 0x000000141d1c7211 */ /* 0x000fe200078c08ff */
[----:B------:R-:W0:Y:S01]  /*6a10*/  LDS.128 R16, [R69] ;  /* 0x0000000045107984 */ /* 0x000e220000000c00 */
[----:B------:R-:W-:Y:S02]  /*6a20*/  PRMT R38, R41, 0x7632, R38 ;  /* 0x0000763229267816 */ /* 0x000fe40000000026 */
[----:B------:R-:W-:Y:S01]  /*6a30*/  LEA.HI.X.SX32 R29, R29, R2, 0x1, P6 ;  /* 0x000000021d1d7211 */ /* 0x000fe200030f0eff */
[----:B------:R-:W-:Y:S01]  /*6a40*/  LDS.128 R4, [R69+0x1000] ;  /* 0x0010000045047984 */ /* 0x000fe20000000c00 */
[----:B------:R-:W-:Y:S01]  /*6a50*/  BAR.SYNC.DEFER_BLOCKING 0x0 ;  /* 0x0000000000007b1d */ /* 0x000fe20000010000 */
[----:B------:R-:W-:Y:S02]  /*6a60*/  LEA R30, P6, R31, R20, 0x1 ;  /* 0x000000141f1e7211 */ /* 0x000fe400078c08ff */
[--C-:B------:R-:W-:Y:S02]  /*6a70*/  LOP3.LUT R39, R3, 0x12, R68.reuse, 0xfe, !PT ;  /* 0x0000001203277812 */ /* 0x100fe400078efe44 */
[----:B------:R-:W-:Y:S01]  /*6a80*/  LEA.HI.X.SX32 R31, R31, R2, 0x1, P6 ;  /* 0x000000021f1f7211 */ /* 0x000fe200030f0eff */
[----:B------:R2:W-:Y:S04]  /*6a90*/  STS.128 [R70], R52 ;  /* 0x0000003446007388 */ /* 0x0005e80000000c00 */
[----:B------:R3:W-:Y:S01]  /*6aa0*/  STS.128 [R70+0x800], R32 ;  /* 0x0008002046007388 */ /* 0x0007e20000000c00 */
[----:B------:R-:W-:Y:S01]  /*6ab0*/  BAR.SYNC.DEFER_BLOCKING 0x0 ;  /* 0x0000000000007b1d */ /* 0x000fe20000010000 */
[----:B--2---:R-:W-:-:S02]  /*6ac0*/  LOP3.LUT R53, R3, 0x2e, R68, 0xfe, !PT ;  /* 0x0000002e03357812 */ /* 0x004fc400078efe44 */
[--C-:B------:R-:W-:Y:S01]  /*6ad0*/  LOP3.LUT R55, R3, 0x2c, R68.reuse, 0xfe, !PT ;  /* 0x0000002c03377812 */ /* 0x100fe200078efe44 */
[-C--:B---3--:R-:W-:Y:S01]  /*6ae0*/  IMAD R33, R37, R0.reuse, RZ ;  /* 0x0000000025217224 */ /* 0x088fe200078e02ff */
[----:B------:R-:W-:Y:S01]  /*6af0*/  LOP3.LUT R37, R3, 0xe, R68, 0xfe, !PT ;  /* 0x0000000e03257812 */ /* 0x000fe200078efe44 */
[----:B------:R-:W-:-:S03]  /*6b00*/  IMAD R35, R45, R0, RZ ;  /* 0x000000002d237224 */ /* 0x000fc600078e02ff */
[----:B------:R-:W-:-:S04]  /*6b10*/  LEA R32, P6, R33, R20, 0x1 ;  /* 0x0000001421207211 */ /* 0x000fc800078c08ff */
[----:B------:R-:W-:Y:S01]  /*6b20*/  LEA.HI.X.SX32 R33, R33, R2, 0x1, P6 ;  /* 0x0000000221217211 */ /* 0x000fe200030f0eff */
[----:B------:R2:W-:Y:S01]  /*6b30*/  @P5 STG.E.U16 desc[UR18][R22.64], R40 ;  /* 0x0000002816005986 */ /* 0x0005e2000c101512 */
[----:B------:R-:W-:Y:S02]  /*6b40*/  ISETP.LT.AND P5, PT, R45, UR15, !P0 ;  /* 0x0000000f2d007c0c */ /* 0x000fe4000c7a1270 */
[----:B------:R-:W-:Y:S01]  /*6b50*/  LOP3.LUT R45, R3, 0x36, R68, 0xfe, !PT ;  /* 0x00000036032d7812 */ /* 0x000fe200078efe44 */
[----:B------:R3:W-:Y:S01]  /*6b60*/  @P4 STG.E.U16 desc[UR18][R28.64], R36 ;  /* 0x000000241c004986 */ /* 0x0007e2000c101512 */
[----:B------:R-:W-:-:S03]  /*6b70*/  LEA R34, P4, R35, R20, 0x1 ;  /* 0x0000001423227211 */ /* 0x000fc600078808ff */
[----:B------:R4:W-:Y:S01]  /*6b80*/  @P3 STG.E.U16 desc[UR18][R30.64], R41 ;  /* 0x000000291e003986 */ /* 0x0009e2000c101512 */
[----:B------:R-:W-:Y:S02]  /*6b90*/  LEA.HI.X.SX32 R35, R35, R2, 0x1, P4 ;  /* 0x0000000223237211 */ /* 0x000fe400020f0eff */
[--C-:B--2---:R-:W-:Y:S01]  /*6ba0*/  LOP3.LUT R23, R3, 0xa, R68.reuse, 0xfe, !PT ;  /* 0x0000000a03177812 */ /* 0x104fe200078efe44 */
[----:B------:R-:W-:Y:S03]  /*6bb0*/  @P2 STG.E.U16 desc[UR18][R32.64], R38 ;  /* 0x0000002620002986 */ /* 0x000fe6000c101512 */
[C---:B------:R-:W-:Y:S01]  /*6bc0*/  ISETP.LT.AND P3, PT, R23.reuse, UR15, !P0 ;  /* 0x0000000f17007c0c */ /* 0x040fe2000c761270 */
[-C--:B------:R-:W-:Y:S01]  /*6bd0*/  IMAD R23, R23, R0.reuse, RZ ;  /* 0x0000000017177224 */ /* 0x080fe200078e02ff */
[--C-:B---3--:R-:W-:Y:S01]  /*6be0*/  LOP3.LUT R29, R3, 0xc, R68.reuse, 0xfe, !PT ;  /* 0x0000000c031d7812 */ /* 0x108fe200078efe44 */
[----:B------:R2:W-:Y:S01]  /*6bf0*/  @P5 STG.E.U16 desc[UR18][R34.64], R42 ;  /* 0x0000002a22005986 */ /* 0x0005e2000c101512 */
[----:B----4-:R-:W-:Y:S01]  /*6c00*/  IMAD R31, R37, R0, RZ ;  /* 0x00000000251f7224 */ /* 0x010fe200078e02ff */
[----:B------:R-:W-:-:S02]  /*6c10*/  LOP3.LUT R41, R3, 0x3a, R68, 0xfe, !PT ;  /* 0x0000003a03297812 */ /* 0x000fc400078efe44 */
[----:B------:R-:W-:Y:S02]  /*6c20*/  LEA R22, P4, R23, R20, 0x1 ;  /* 0x0000001417167211 */ /* 0x000fe400078808ff */
[C---:B------:R-:W-:Y:S01]  /*6c30*/  ISETP.LT.AND P2, PT, R29.reuse, UR15, !P0 ;  /* 0x0000000f1d007c0c */ /* 0x040fe2000c741270 */
[----:B------:R-:W-:Y:S01]  /*6c40*/  IMAD R29, R29, R0, RZ ;  /* 0x000000001d1d7224 */ /* 0x000fe200078e02ff */
[----:B------:R-:W-:Y:S02]  /*6c50*/  LEA.HI.X.SX32 R23, R23, R2, 0x1, P4 ;  /* 0x0000000217177211 */ /* 0x000fe400020f0eff */
[----:B------:R-:W-:Y:S02]  /*6c60*/  ISETP.LT.AND P4, PT, R37, UR15, !P0 ;  /* 0x0000000f25007c0c */ /* 0x000fe4000c781270 */
[----:B--2---:R-:W-:Y:S02]  /*6c70*/  PRMT R35, R42, 0x7632, R35 ;  /* 0x000076322a237816 */ /* 0x004fe40000000023 */
[----:B------:R-:W-:-:S02]  /*6c80*/  LOP3.LUT R33, R3, 0x10, R68, 0xfe, !PT ;  /* 0x0000001003217812 */ /* 0x000fc400078efe44 */
[-C--:B------:R-:W-:Y:S01]  /*6c90*/  LEA R28, P5, R29, R20.reuse, 0x1 ;  /* 0x000000141d1c7211 */ /* 0x080fe200078a08ff */
[----:B------:R2:W-:Y:S01]  /*6ca0*/  @P3 STG.E.U16 desc[UR18][R22.64], R35 ;  /* 0x0000002316003986 */ /* 0x0005e2000c101512 */
[----:B------:R-:W-:Y:S02]  /*6cb0*/  LEA R30, P6, R31, R20, 0x1 ;  /* 0x000000141f1e7211 */ /* 0x000fe400078c08ff */
[----:B------:R-:W-:Y:S02]  /*6cc0*/  LEA.HI.X.SX32 R29, R29, R2, 0x1, P5 ;  /* 0x000000021d1d7211 */ /* 0x000fe400028f0eff */
[C---:B------:R-:W-:Y:S01]  /*6cd0*/  ISETP.LT.AND P3, PT, R33.reuse, UR15, !P0 ;  /* 0x0000000f21007c0c */ /* 0x040fe2000c761270 */
[----:B------:R-:W-:Y:S01]  /*6ce0*/  IMAD R33, R33, R0, RZ ;  /* 0x0000000021217224 */ /* 0x000fe200078e02ff */
[----:B------:R-:W-:Y:S01]  /*6cf0*/  LEA.HI.X.SX32 R31, R31, R2, 0x1, P6 ;  /* 0x000000021f1f7211 */ /* 0x000fe200030f0eff */
[----:B------:R3:W-:Y:S01]  /*6d00*/  @P2 STG.E.U16 desc[UR18][R28.64], R43 ;  /* 0x0000002b1c002986 */ /* 0x0007e2000c101512 */
[----:B------:R-:W-:-:S02]  /*6d10*/  PRMT R34, R43, 0x7632, R34 ;  /* 0x000076322b227816 */ /* 0x000fc40000000022 */
[----:B------:R-:W-:Y:S01]  /*6d20*/  LEA R32, P2, R33, R20, 0x1 ;  /* 0x0000001421207211 */ /* 0x000fe200078408ff */
[----:B--2---:R-:W-:Y:S01]  /*6d30*/  IMAD R23, R39, R0, RZ ;  /* 0x0000000027177224 */ /* 0x004fe200078e02ff */
[--C-:B------:R-:W-:Y:S01]  /*6d40*/  LOP3.LUT R35, R3, 0x14, R68.reuse, 0xfe, !PT ;  /* 0x0000001403237812 */ /* 0x100fe200078efe44 */
[----:B------:R2:W-:Y:S01]  /*6d50*/  @P4 STG.E.U16 desc[UR18][R30.64], R34 ;  /* 0x000000221e004986 */ /* 0x0005e2000c101512 */
[----:B------:R-:W-:Y:S02]  /*6d60*/  LEA.HI.X.SX32 R33, R33, R2, 0x1, P2 ;  /* 0x0000000221217211 */ /* 0x000fe400010f0eff */
[C---:B------:R-:W-:Y:S01]  /*6d70*/  ISETP.LT.AND P4, PT, R35.reuse, UR15, !P0 ;  /* 0x0000000f23007c0c */ /* 0x040fe2000c781270 */
[----:B------:R-:W-:Y:S01]  /*6d80*/  IMAD R35, R35, R0, RZ ;  /* 0x0000000023237224 */ /* 0x000fe200078e02ff */
[----:B------:R-:W-:Y:S01]  /*6d90*/  LOP3.LUT R37, R3, 0x16, R68, 0xfe, !PT ;  /* 0x0000001603257812 */ /* 0x000fe200078efe44 */
[----:B-1----:R1:W-:Y:S01]  /*6da0*/  @P3 STG.E.U16 desc[UR18][R32.64], R24 ;  /* 0x0000001820003986 */ /* 0x0023e2000c101512 */
[----:B------:R-:W-:-:S02]  /*6db0*/  ISETP.LT.AND P2, PT, R39, UR15, !P0 ;  /* 0x0000000f27007c0c */ /* 0x000fc4000c741270 */
[-C--:B------:R-:W-:Y:S02]  /*6dc0*/  LEA R22, P6, R23, R20.reuse, 0x1 ;  /* 0x0000001417167211 */ /* 0x080fe400078c08ff */
[----:B---3--:R-:W-:Y:S01]  /*6dd0*/  LEA R28, P5, R35, R20, 0x1 ;  /* 0x00000014231c7211 */ /* 0x008fe200078a08ff */
[C---:B--2---:R-:W-:Y:S01]  /*6de0*/  IMAD R31, R37.reuse, R0, RZ ;  /* 0x00000000251f7224 */ /* 0x044fe200078e02ff */
[----:B------:R-:W-:Y:S02]  /*6df0*/  ISETP.LT.AND P3, PT, R37, UR15, !P0 ;  /* 0x0000000f25007c0c */ /* 0x000fe4000c761270 */
[-C--:B------:R-:W-:Y:S02]  /*6e00*/  LEA.HI.X.SX32 R23, R23, R2.reuse, 0x1, P6 ;  /* 0x0000000217177211 */ /* 0x080fe400030f0eff */
[----:B------:R-:W-:Y:S02]  /*6e10*/  PRMT R34, R24, 0x7632, R34 ;  /* 0x0000763218227816 */ /* 0x000fe40000000022 */
[----:B------:R-:W-:-:S02]  /*6e20*/  LEA.HI.X.SX32 R29, R35, R2, 0x1, P5 ;  /* 0x00000002231d7211 */ /* 0x000fc400028f0eff */
[----:B------:R-:W-:Y:S01]  /*6e30*/  LEA R30, P6, R31, R20, 0x1 ;  /* 0x000000141f1e7211 */ /* 0x000fe200078c08ff */
[----:B------:R2:W-:Y:S01]  /*6e40*/  @P2 STG.E.U16 desc[UR18][R22.64], R34 ;  /* 0x0000002216002986 */ /* 0x0005e2000c101512 */
[--C-:B------:R-:W-:Y:S02]  /*6e50*/  LOP3.LUT R35, R3, 0x18, R68.reuse, 0xfe, !PT ;  /* 0x0000001803237812 */ /* 0x100fe400078efe44 */
[----:B------:R-:W-:Y:S01]  /*6e60*/  LEA.HI.X.SX32 R31, R31, R2, 0x1, P6 ;  /* 0x000000021f1f7211 */ /* 0x000fe200030f0eff */
[----:B------:R3:W-:Y:S01]  /*6e70*/  @P4 STG.E.U16 desc[UR18][R28.64], R25 ;  /* 0x000000191c004986 */ /* 0x0007e2000c101512 */
[C---:B------:R-:W-:Y:S01]  /*6e80*/  ISETP.LT.AND P2, PT, R35.reuse, UR15, !P0 ;  /* 0x0000000f23007c0c */ /* 0x040fe2000c741270 */
[----:B-1----:R-:W-:Y:S01]  /*6e90*/  IMAD R33, R35, R0, RZ ;  /* 0x0000000023217224 */ /* 0x002fe200078e02ff */
[C-C-:B------:R-:W-:Y:S02]  /*6ea0*/  LOP3.LUT R35, R3.reuse, 0x1a, R68.reuse, 0xfe, !PT ;  /* 0x0000001a03237812 */ /* 0x140fe400078efe44 */
[----:B------:R-:W-:-:S02]  /*6eb0*/  LOP3.LUT R39, R3, 0x1c, R68, 0xfe, !PT ;  /* 0x0000001c03277812 */ /* 0x000fc400078efe44 */
[C---:B------:R-:W-:Y:S01]  /*6ec0*/  ISETP.LT.AND P5, PT, R35.reuse, UR15, !P0 ;  /* 0x0000000f23007c0c */ /* 0x040fe2000c7a1270 */
[-C--:B------:R-:W-:Y:S01]  /*6ed0*/  IMAD R35, R35, R0.reuse, RZ ;  /* 0x0000000023237224 */ /* 0x080fe200078e02ff */
[----:B--2---:R-:W-:Y:S02]  /*6ee0*/  PRMT R23, R25, 0x7632, R23 ;  /* 0x0000763219177816 */ /* 0x004fe40000000017 */
[----:B------:R-:W-:Y:S01]  /*6ef0*/  LOP3.LUT R37, R3, 0x1e, R68, 0xfe, !PT ;  /* 0x0000001e03257812 */ /* 0x000fe200078efe44 */
[----:B---3--:R-:W-:Y:S01]  /*6f00*/  IMAD R29, R39, R0, RZ ;  /* 0x00000000271d7224 */ /* 0x008fe200078e02ff */
[-C--:B------:R-:W-:Y:S01]  /*6f10*/  LEA R24, P6, R35, R20.reuse, 0x1 ;  /* 0x0000001423187211 */ /* 0x080fe200078c08ff */
[----:B------:R1:W-:Y:S01]  /*6f20*/  @P3 STG.E.U16 desc[UR18][R30.64], R23 ;  /* 0x000000171e003986 */ /* 0x0003e2000c101512 */
[----:B------:R-:W-:Y:S02]  /*6f30*/  LEA R22, P3, R33, R20, 0x1 ;  /* 0x0000001421167211 */ /* 0x000fe400078608ff */
[----:B------:R-:W-:-:S02]  /*6f40*/  ISETP.LT.AND P4, PT, R39, UR15, !P0 ;  /* 0x0000000f27007c0c */ /* 0x000fc4000c781270 */
[-C--:B------:R-:W-:Y:S02]  /*6f50*/  LEA.HI.X.SX32 R25, R35, R2.reuse, 0x1, P6 ;  /* 0x0000000223197211 */ /* 0x080fe400030f0eff */
[C-C-:B------:R-:W-:Y:S02]  /*6f60*/  LOP3.LUT R39, R3.reuse, 0x3c, R68.reuse, 0xfe, !PT ;  /* 0x0000003c03277812 */ /* 0x140fe400078efe44 */
[--C-:B------:R-:W-:Y:S02]  /*6f70*/  LOP3.LUT R43, R3, 0x38, R68.reuse, 0xfe, !PT ;  /* 0x00000038032b7812 */ /* 0x100fe400078efe44 */
[----:B-1----:R-:W-:Y:S01]  /*6f80*/  LEA.HI.X.SX32 R23, R33, R2, 0x1, P3 ;  /* 0x0000000221177211 */ /* 0x002fe200018f0eff */
[C---:B------:R-:W-:Y:S01]  /*6f90*/  IMAD R31, R37.reuse, R0, RZ ;  /* 0x00000000251f7224 */ /* 0x040fe200078e02ff */
[----:B------:R-:W-:Y:S01]  /*6fa0*/  ISETP.LT.AND P3, PT, R37, UR15, !P0 ;  /* 0x0000000f25007c0c */ /* 0x000fe2000c761270 */
[----:B------:R-:W1:Y:S01]  /*6fb0*/  LDS.128 R32, [R69] ;  /* 0x0000000045207984 */ /* 0x000e620000000c00 */
[----:B------:R-:W-:-:S02]  /*6fc0*/  LOP3.LUT R37, R3, 0x3e, R68, 0xfe, !PT ;  /* 0x0000003e03257812 */ /* 0x000fc400078efe44 */
[-C--:B------:R-:W-:Y:S01]  /*6fd0*/  LEA R30, P6, R31, R20.reuse, 0x1 ;  /* 0x000000141f1e7211 */ /* 0x080fe200078c08ff */
[----:B------:R2:W-:Y:S01]  /*6fe0*/  @P2 STG.E.U16 desc[UR18][R22.64], R26 ;  /* 0x0000001a16002986 */ /* 0x0005e2000c101512 */
[----:B------:R-:W-:Y:S02]  /*6ff0*/  LEA R28, P2, R29, R20, 0x1 ;  /* 0x000000141d1c7211 */ /* 0x000fe400078408ff */
[-C--:B------:R-:W-:Y:S02]  /*7000*/  LEA.HI.X.SX32 R31, R31, R2.reuse, 0x1, P6 ;  /* 0x000000021f1f7211 */ /* 0x080fe400030f0eff */
[----:B------:R-:W-:Y:S02]  /*7010*/  LEA.HI.X.SX32 R29, R29, R2, 0x1, P2 ;  /* 0x000000021d1d7211 */ /* 0x000fe400010f0eff */
[----:B--2---:R-:W-:-:S05]  /*7020*/  PRMT R23, R26, 0x7632, R23 ;  /* 0x000076321a177816 */ /* 0x004fca0000000017 */
[----:B------:R2:W-:Y:S04]  /*7030*/  @P5 STG.E.U16 desc[UR18][R24.64], R23 ;  /* 0x0000001718005986 */ /* 0x0005e8000c101512 */
[----:B------:R3:W-:Y:S01]  /*7040*/  @P4 STG.E.U16 desc[UR18][R28.64], R27 ;  /* 0x0000001b1c004986 */ /* 0x0007e2000c101512 */
[----:B--2---:R-:W-:Y:S02]  /*7050*/  PRMT R25, R27, 0x7632, R25 ;  /* 0x000076321b197816 */ /* 0x004fe40000000019 */
[C-C-:B------:R-:W-:Y:S02]  /*7060*/  LOP3.LUT R23, R3.reuse, 0x20, R68.reuse, 0xfe, !PT ;  /* 0x0000002003177812 */ /* 0x140fe400078efe44 */
[----:B---3--:R-:W-:Y:S01]  /*7070*/  LOP3.LUT R27, R3, 0x24, R68, 0xfe, !PT ;  /* 0x00000024031b7812 */ /* 0x008fe200078efe44 */
[----:B------:R2:W-:Y:S01]  /*7080*/  @P3 STG.E.U16 desc[UR18][R30.64], R25 ;  /* 0x000000191e003986 */ /* 0x0005e2000c101512 */
[C---:B------:R-:W-:Y:S01]  /*7090*/  ISETP.LT.AND P4, PT, R23.reuse, UR15, !P0 ;  /* 0x0000000f17007c0c */ /* 0x040fe2000c781270 */
[-C--:B------:R-:W-:Y:S01]  /*70a0*/  IMAD R23, R23, R0.reuse, RZ ;  /* 0x0000000017177224 */ /* 0x080fe200078e02ff */
[C---:B------:R-:W-:Y:S01]  /*70b0*/  ISETP.LT.AND P2, PT, R27.reuse, UR15, !P0 ;  /* 0x0000000f1b007c0c */ /* 0x040fe2000c741270 */
[----:B------:R-:W-:Y:S01]  /*70c0*/  IMAD R27, R27, R0, RZ ;  /* 0x000000001b1b7224 */ /* 0x000fe200078e02ff */
[----:B0-----:R-:W-:-:S02]  /*70d0*/  PRMT R29, R16, 0x7632, R29 ;  /* 0x00007632101d7816 */ /* 0x001fc4000000001d */
[----:B------:R-:W-:-:S04]  /*70e0*/  LEA R22, P6, R23, R20, 0x1 ;  /* 0x0000001417167211 */ /* 0x000fc800078c08ff */
[----:B------:R-:W-:Y:S02]  /*70f0*/  LEA.HI.X.SX32 R23, R23, R2, 0x1, P6 ;  /* 0x0000000217177211 */ /* 0x000fe400030f0eff */
[C-C-:B--2---:R-:W-:Y:S02]  /*7100*/  LOP3.LUT R25, R3.reuse, 0x22, R68.reuse, 0xfe, !PT ;  /* 0x0000002203197812 */ /* 0x144fe400078efe44 */
[--C-:B------:R-:W-:Y:S01]  /*7110*/  LOP3.LUT R31, R3, 0x28, R68.reuse, 0xfe, !PT ;  /* 0x00000028031f7812 */ /* 0x100fe200078efe44 */
[----:B------:R0:W-:Y:S01]  /*7120*/  @P4 STG.E.U16 desc[UR18][R22.64], R16 ;  /* 0x0000001016004986 */ /* 0x0001e2000c101512 */
[C---:B------:R-:W-:Y:S01]  /*7130*/  ISETP.LT.AND P3, PT, R25.reuse, UR15, !P0 ;  /* 0x0000000f19007c0c */ /* 0x040fe2000c761270 */
[----:B------:R-:W-:Y:S01]  /*7140*/  IMAD R25, R25, R0, RZ ;  /* 0x0000000019197224 */ /* 0x000fe200078e02ff */
[----:B------:R-:W-:Y:S02]  /*7150*/  LOP3.LUT R3, R3, 0x26, R68, 0xfe, !PT ;  /* 0x0000002603037812 */ /* 0x000fe400078efe44 */
[-C--:B------:R-:W-:Y:S01]  /*7160*/  LEA R26, P6, R27, R20.reuse, 0x1 ;  /* 0x000000141b1a7211 */ /* 0x080fe200078c08ff */
[----:B------:R-:W2:Y:S01]  /*7170*/  LDS.128 R68, [R69+0x1000] ;  /* 0x0010000045447984 */ /* 0x000ea20000000c00 */
[----:B------:R-:W-:-:S02]  /*7180*/  LEA R24, P5, R25, R20, 0x1 ;  /* 0x0000001419187211 */ /* 0x000fc400078a08ff */
[-C--:B------:R-:W-:Y:S02]  /*7190*/  LEA.HI.X.SX32 R27, R27, R2.reuse, 0x1, P6 ;  /* 0x000000021b1b7211 */ /* 0x080fe400030f0eff */
[----:B------:R-:W-:Y:S02]  /*71a0*/  LEA.HI.X.SX32 R25, R25, R2, 0x1, P5 ;  /* 0x0000000219197211 */ /* 0x000fe400028f0eff */
[C---:B------:R-:W-:Y:S01]  /*71b0*/  ISETP.LT.AND P5, PT, R31.reuse, UR15, !P0 ;  /* 0x0000000f1f007c0c */ /* 0x040fe2000c7a1270 */
[-C--:B------:R-:W-:Y:S01]  /*71c0*/  IMAD R31, R31, R0.reuse, RZ ;  /* 0x000000001f1f7224 */ /* 0x080fe200078e02ff */
[----:B------:R-:W-:Y:S01]  /*71d0*/  ISETP.LT.AND P4, PT, R57, UR15, !P0 ;  /* 0x0000000f39007c0c */ /* 0x000fe2000c781270 */
[----:B------:R3:W-:Y:S01]  /*71e0*/  @P3 STG.E.U16 desc[UR18][R24.64], R29 ;  /* 0x0000001d18003986 */ /* 0x0007e2000c101512 */
[C---:B------:R-:W-:Y:S01]  /*71f0*/  ISETP.LT.AND P3, PT, R3.reuse, UR15, !P0 ;  /* 0x0000000f03007c0c */ /* 0x040fe2000c761270 */
[----:B------:R-:W-:Y:S01]  /*7200*/  IMAD R3, R3, R0, RZ ;  /* 0x0000000003037224 */ /* 0x000fe200078e02ff */
[-C--:B0-----:R-:W-:Y:S01]  /*7210*/  LEA R22, P6, R31, R20.reuse, 0x1 ;  /* 0x000000141f167211 */ /* 0x081fe200078c08ff */
[----:B------:R0:W-:Y:S03]  /*7220*/  @P2 STG.E.U16 desc[UR18][R26.64], R17 ;  /* 0x000000111a002986 */ /* 0x0001e6000c101512 */
[----:B------:R-:W-:-:S02]  /*7230*/  LEA R28, P2, R3, R20, 0x1 ;  /* 0x00000014031c7211 */ /* 0x000fc400078408ff */
[----:B------:R-:W-:Y:S01]  /*7240*/  LEA.HI.X.SX32 R23, R31, R2, 0x1, P6 ;  /* 0x000000021f177211 */ /* 0x000fe200030f0eff */
[----:B------:R-:W-:Y:S01]  /*7250*/  IMAD R31, R47, R0, RZ ;  /* 0x000000002f1f7224 */ /* 0x000fe200078e02ff */
[----:B---3--:R-:W-:Y:S01]  /*7260*/  LEA.HI.X.SX32 R29, R3, R2, 0x1, P2 ;  /* 0x00000002031d7211 */ /* 0x008fe200010f0eff */
[-C--:B------:R-:W-:Y:S01]  /*7270*/  IMAD R3, R57, R0.reuse, RZ ;  /* 0x0000000039037224 */ /* 0x080fe200078e02ff */
[C---:B------:R-:W-:Y:S01]  /*7280*/  ISETP.LT.AND P2, PT, R55.reuse, UR15, !P0 ;  /* 0x0000000f37007c0c */ /* 0x040fe2000c741270 */
[----:B------:R-:W-:Y:S01]  /*7290*/  IMAD R25, R55, R0, RZ ;  /* 0x0000000037197224 */ /* 0x000fe200078e02ff */
[----:B0-----:R-:W-:-:S05]  /*72a0*/  PRMT R27, R17, 0x7632, R27 ;  /* 0x00007632111b7816 */ /* 0x001fca000000001b */
[----:B------:R0:W-:Y:S01]  /*72b0*/  @P3 STG.E.U16 desc[UR18][R28.64], R27 ;  /* 0x0000001b1c003986 */ /* 0x0001e2000c101512 */
[----:B------:R-:W-:-:S03]  /*72c0*/  LEA R16, P3, R3, R20, 0x1 ;  /* 0x0000001403107211 */ /* 0x000fc600078608ff */
[----:B------:R3:W-:Y:S01]  /*72d0*/  @P5 STG.E.U16 desc[UR18][R22.64], R18 ;  /* 0x0000001216005986 */ /* 0x0007e2000c101512 */
[----:B------:R-:W-:Y:S01]  /*72e0*/  LEA.HI.X.SX32 R17, R3, R2, 0x1, P3 ;  /* 0x0000000203117211 */ /* 0x000fe200018f0eff */
[----:B------:R-:W-:Y:S01]  /*72f0*/  IMAD R3, R53, R0, RZ ;  /* 0x0000000035037224 */ /* 0x000fe200078e02ff */
[----:B------:R-:W-:Y:S02]  /*7300*/  LEA R24, P5, R25, R20, 0x1 ;  /* 0x0000001419187211 */ /* 0x000fe400078a08ff */
[----:B------:R-:W-:Y:S02]  /*7310*/  ISETP.LT.AND P3, PT, R53, UR15, !P0 ;  /* 0x0000000f35007c0c */ /* 0x000fe4000c761270 */
[----:B------:R-:W-:Y:S01]  /*7320*/  LEA.HI.X.SX32 R25, R25, R2, 0x1, P5 ;  /* 0x0000000219197211 */ /* 0x000fe200028f0eff */
[C---:B0-----:R-:W-:Y:S01]  /*7330*/  IMAD R29, R51.reuse, R0, RZ ;  /* 0x00000000331d7224 */ /* 0x041fe200078e02ff */
[----:B------:R-:W-:Y:S02]  /*7340*/  ISETP.LT.AND P5, PT, R51, UR15, !P0 ;  /* 0x0000000f33007c0c */ /* 0x000fe4000c7a1270 */
[----:B---3--:R-:W-:-:S02]  /*7350*/  PRMT R23, R18, 0x7632, R23 ;  /* 0x0000763212177816 */ /* 0x008fc40000000017 */
[----:B------:R-:W-:-:S03]  /*7360*/  LEA R22, P6, R29, R20, 0x1 ;  /* 0x000000141d167211 */ /* 0x000fc600078c08ff */
[----:B------:R0:W-:Y:S01]  /*7370*/  @P4 STG.E.U16 desc[UR18][R16.64], R23 ;  /* 0x0000001710004986 */ /* 0x0001e2000c101512 */
[----:B------:R-:W-:-:S03]  /*7380*/  LEA R26, P4, R3, R20, 0x1 ;  /* 0x00000014031a7211 */ /* 0x000fc600078808ff */
[----:B------:R1:W-:Y:S01]  /*7390*/  @P2 STG.E.U16 desc[UR18][R24.64], R19 ;  /* 0x0000001318002986 */ /* 0x0003e2000c101512 */
[----:B------:R-:W-:Y:S01]  /*73a0*/  LEA.HI.X.SX32 R27, R3, R2, 0x1, P4 ;  /* 0x00000002031b7211 */ /* 0x000fe200020f0eff */
[C---:B------:R-:W-:Y:S01]  /*73b0*/  IMAD R3, R49.reuse, R0, RZ ;  /* 0x0000000031037224 */ /* 0x040fe200078e02ff */
[----:B------:R-:W-:Y:S02]  /*73c0*/  ISETP.LT.AND P2, PT, R49, UR15, !P0 ;  /* 0x0000000f31007c0c */ /* 0x000fe4000c741270 */
[----:B------:R-:W-:Y:S02]  /*73d0*/  ISETP.LT.AND P4, PT, R47, UR15, !P0 ;  /* 0x0000000f2f007c0c */ /* 0x000fe4000c781270 */
[----:B0-----:R-:W-:Y:S02]  /*73e0*/  PRMT R17, R19, 0x7632, R17 ;  /* 0x0000763213117816 */ /* 0x001fe40000000011 */
[----:B------:R-:W-:Y:S02]  /*73f0*/  LEA.HI.X.SX32 R23, R29, R2, 0x1, P6 ;  /* 0x000000021d177211 */ /* 0x000fe400030f0eff */
[----:B-1----:R-:W-:Y:S01]  /*7400*/  PRMT R19, R32, 0x7632, R19 ;  /* 0x0000763220137816 */ /* 0x002fe20000000013 */
[----:B------:R0:W-:Y:S01]  /*7410*/  @P3 STG.E.U16 desc[UR18][R26.64], R17 ;  /* 0x000000111a003986 */ /* 0x0001e2000c101512 */
[----:B------:R-:W-:-:S02]  /*7420*/  LEA R16, P3, R3, R20, 0x1 ;  /* 0x0000001403107211 */ /* 0x000fc400078608ff */
[----:B------:R-:W-:Y:S01]  /*7430*/  LEA R28, P6, R31, R20, 0x1 ;  /* 0x000000141f1c7211 */ /* 0x000fe200078c08ff */
[----:B------:R1:W-:Y:S01]  /*7440*/  @P5 STG.E.U16 desc[UR18][R22.64], R32 ;  /* 0x0000002016005986 */ /* 0x0003e2000c101512 */
[----:B------:R-:W-:Y:S02]  /*7450*/  ISETP.LT.AND P5, PT, R41, UR15, !P0 ;  /* 0x0000000f29007c0c */ /* 0x000fe4000c7a1270 */
[-C--:B------:R-:W-:Y:S02]  /*7460*/  LEA.HI.X.SX32 R29, R31, R2.reuse, 0x1, P6 ;  /* 0x000000021f1d7211 */ /* 0x080fe400030f0eff */
[----:B------:R-:W-:Y:S02]  /*7470*/  LOP3.LUT R24, R21, 0x42, RZ, 0xfc, !PT ;  /* 0x0000004215187812 */ /* 0x000fe400078efcff */
[----:B------:R-:W-:Y:S02]  /*7480*/  PRMT R25, R34, 0x7632, R25 ;  /* 0x0000763222197816 */ /* 0x000fe40000000019 */
[----:B0-----:R-:W-:Y:S01]  /*7490*/  LEA.HI.X.SX32 R17, R3, R2, 0x1, P3 ;  /* 0x0000000203117211 */ /* 0x001fe200018f0eff */
[CC--:B------:R-:W-:Y:S01]  /*74a0*/  IMAD R3, R45.reuse, R0.reuse, RZ ;  /* 0x000000002d037224 */ /* 0x0c0fe200078e02ff */
[----:B------:R-:W-:Y:S01]  /*74b0*/  ISETP.LT.AND P3, PT, R45, UR15, !P0 ;  /* 0x0000000f2d007c0c */ /* 0x000fe2000c761270 */
[----:B-1----:R-:W-:Y:S01]  /*74c0*/  IMAD R23, R43, R0, RZ ;  /* 0x000000002b177224 */ /* 0x002fe200078e02ff */
[----:B------:R-:W-:Y:S01]  /*74d0*/  LOP3.LUT R27, R21, 0x40, RZ, 0xfc, !PT ;  /* 0x00000040151b7812 */ /* 0x000fe200078efcff */
[----:B------:R0:W-:Y:S01]  /*74e0*/  @P2 STG.E.U16 desc[UR18][R16.64], R19 ;  /* 0x0000001310002986 */ /* 0x0001e2000c101512 */
[----:B------:R-:W-:-:S02]  /*74f0*/  LEA R18, P2, R3, R20, 0x1 ;  /* 0x0000001403127211 */ /* 0x000fc400078408ff */
[----:B------:R-:W-:Y:S01]  /*7500*/  LOP3.LUT R26, R21, 0x44, RZ, 0xfc, !PT ;  /* 0x00000044151a7812 */ /* 0x000fe200078efcff */
[----:B------:R-:W-:Y:S01]  /*7510*/  @P4 STG.E.U16 desc[UR18][R28.64], R33 ;  /* 0x000000211c004986 */ /* 0x000fe2000c101512 */
[----:B------:R-:W-:Y:S02]  /*7520*/  ISETP.LT.AND P4, PT, R43, UR15, !P0 ;  /* 0x0000000f2b007c0c */ /* 0x000fe4000c781270 */
[----:B0-----:R-:W-:Y:S01]  /*7530*/  LEA.HI.X.SX32 R19, R3, R2, 0x1, P2 ;  /* 0x0000000203137211 */ /* 0x001fe200010f0eff */
[----:B------:R-:W-:Y:S01]  /*7540*/  IMAD R3, R41, R0, RZ ;  /* 0x0000000029037224 */ /* 0x000fe200078e02ff */
[----:B------:R-:W-:Y:S02]  /*7550*/  PRMT R17, R33, 0x7632, R17 ;  /* 0x0000763221117816 */ /* 0x000fe40000000011 */
[-C--:B------:R-:W-:Y:S02]  /*7560*/  LEA R22, P2, R23, R20.reuse, 0x1 ;  /* 0x0000001417167211 */ /* 0x080fe400078408ff */
[----:B------:R-:W-:Y:S01]  /*7570*/  LEA R16, P6, R3, R20, 0x1 ;  /* 0x0000001403107211 */ /* 0x000fe200078c08ff */
[----:B------:R0:W-:Y:S01]  /*7580*/  @P3 STG.E.U16 desc[UR18][R18.64], R17 ;  /* 0x0000001112003986 */ /* 0x0001e2000c101512 */
[----:B------:R-:W-:-:S02]  /*7590*/  LEA.HI.X.SX32 R23, R23, R2, 0x1, P2 ;  /* 0x0000000217177211 */ /* 0x000fc400010f0eff */
[----:B------:R-:W-:Y:S02]  /*75a0*/  ISETP.LT.AND P2, PT, R39, UR15, !P0 ;  /* 0x0000000f27007c0c */ /* 0x000fe4000c741270 */
[----:B------:R-:W-:Y:S01]  /*75b0*/  ISETP.LT.AND P3, PT, R24, UR15, !P0 ;  /* 0x0000000f18007c0c */ /* 0x000fe2000c761270 */
[----:B------:R1:W-:Y:S01]  /*75c0*/  @P4 STG.E.U16 desc[UR18][R22.64], R34 ;  /* 0x0000002216004986 */ /* 0x0003e2000c101512 */
[----:B0-----:R-:W-:Y:S01]  /*75d0*/  LEA.HI.X.SX32 R17, R3, R2, 0x1, P6 ;  /* 0x0000000203117211 */ /* 0x001fe200030f0eff */
[-C--:B------:R-:W-:Y:S02]  /*75e0*/  IMAD R3, R39, R0.reuse, RZ ;  /* 0x0000000027037224 */ /* 0x080fe400078e02ff */
[----:B------:R-:W-:Y:S02]  /*75f0*/  IMAD R19, R37, R0, RZ ;  /* 0x0000000025137224 */ /* 0x000fe400078e02ff */
[----:B------:R0:W-:Y:S01]  /*7600*/  @P5 STG.E.U16 desc[UR18][R16.64], R25 ;  /* 0x0000001910005986 */ /* 0x0001e2000c101512 */
[----:B------:R-:W-:-:S02]  /*7610*/  LEA R24, P4, R3, R20, 0x1 ;  /* 0x0000001403187211 */ /* 0x000fc400078808ff */
[----:B------:R-:W-:Y:S02]  /*7620*/  ISETP.LT.AND P5, PT, R37, UR15, !P0 ;  /* 0x0000000f25007c0c */ /* 0x000fe4000c7a1270 */
[----:B------:R-:W-:Y:S02]  /*7630*/  LEA R18, P6, R19, R20, 0x1 ;  /* 0x0000001413127211 */ /* 0x000fe400078c08ff */
[----:B-1----:R-:W-:Y:S02]  /*7640*/  LOP3.LUT R22, R21, 0x46, RZ, 0xfc, !PT ;  /* 0x0000004615167812 */ /* 0x002fe400078efcff */
[-C--:B------:R-:W-:Y:S02]  /*7650*/  LEA.HI.X.SX32 R19, R19, R2.reuse, 0x1, P6 ;  /* 0x0000000213137211 */ /* 0x080fe400030f0eff */
[----:B0-----:R-:W-:Y:S01]  /*7660*/  LEA.HI.X.SX32 R25, R3, R2, 0x1, P4 ;  /* 0x0000000203197211 */ /* 0x001fe200020f0eff */
[C---:B------:R-:W-:Y:S01]  /*7670*/  IMAD R3, R27.reuse, R0, RZ ;  /* 0x000000001b037224 */ /* 0x040fe200078e02ff */
[----:B------:R-:W-:-:S03]  /*7680*/  ISETP.LT.AND P4, PT, R27, UR15, !P0 ;  /* 0x0000000f1b007c0c */ /* 0x000fc6000c781270 */
[----:B------:R0:W-:Y:S01]  /*7690*/  @P2 STG.E.U16 desc[UR18][R24.64], R35 ;  /* 0x0000002318002986 */ /* 0x0001e2000c101512 */
[C---:B------:R-:W-:Y:S01]  /*76a0*/  LEA R16, P6, R3.reuse, R20, 0x1 ;  /* 0x0000001403107211 */ /* 0x040fe200078c08ff */
[----:B------:R-:W-:Y:S01]  /*76b0*/  IMAD R23, R0, 0x2, R3 ;  /* 0x0000000200177824 */ /* 0x000fe200078e0203 */
[----:B------:R-:W-:Y:S02]  /*76c0*/  ISETP.LT.AND P2, PT, R26, UR15, !P0 ;  /* 0x0000000f1a007c0c */ /* 0x000fe4000c741270 */
[----:B------:R-:W-:Y:S01]  /*76d0*/  LEA.HI.X.SX32 R17, R3, R2, 0x1, P6 ;  /* 0x0000000203117211 */ /* 0x000fe200030f0eff */
[----:B------:R-:W-:Y:S01]  /*76e0*/  IMAD R3, R0, 0x2, R23 ;  /* 0x0000000200037824 */ /* 0x000fe200078e0217 */
[----:B------:R-:W-:Y:S02]  /*76f0*/  LOP3.LUT R26, R21, 0x4a, RZ, 0xfc, !PT ;  /* 0x0000004a151a7812 */ /* 0x000fe400078efcff */
[----:B0-----:R-:W-:Y:S02]  /*7700*/  PRMT R25, R35, 0x7632, R25 ;  /* 0x0000763223197816 */ /* 0x001fe40000000019 */
[----:B------:R-:W-:-:S03]  /*7710*/  LOP3.LUT R24, R21, 0x48, RZ, 0xfc, !PT ;  /* 0x0000004815187812 */ /* 0x000fc600078efcff */
[----:B------:R0:W-:Y:S01]  /*7720*/  @P5 STG.E.U16 desc[UR18][R18.64], R25 ;  /* 0x0000001912005986 */ /* 0x0001e2000c101512 */
[----:B------:R-:W-:Y:S02]  /*7730*/  ISETP.LT.AND P5, PT, R22, UR15, !P0 ;  /* 0x0000000f16007c0c */ /* 0x000fe4000c7a1270 */
[C---:B------:R-:W-:Y:S01]  /*7740*/  LEA R22, P6, R23.reuse, R20, 0x1 ;  /* 0x0000001417167211 */ /* 0x040fe200078c08ff */
[----:B------:R1:W-:Y:S01]  /*7750*/  @P4 STG.E.U16 desc[UR18][R16.64], R12 ;  /* 0x0000000c10004986 */ /* 0x0003e2000c101512 */
[----:B------:R-:W-:Y:S02]  /*7760*/  ISETP.LT.AND P4, PT, R24, UR15, !P0 ;  /* 0x0000000f18007c0c */ /* 0x000fe4000c781270 */
[----:B------:R-:W-:Y:S02]  /*7770*/  LEA.HI.X.SX32 R23, R23, R2, 0x1, P6 ;  /* 0x0000000217177211 */ /* 0x000fe400030f0eff */
[----:B------:R-:W-:Y:S01]  /*7780*/  LEA R24, P6, R3, R20, 0x1 ;  /* 0x0000001403187211 */ /* 0x000fe200078c08ff */
[----:B0-----:R-:W-:-:S03]  /*7790*/  IMAD R19, R0, 0x2, R3 ;  /* 0x0000000200137824 */ /* 0x001fc600078e0203 */
[----:B------:R-:W-:Y:S02]  /*77a0*/  LEA.HI.X.SX32 R25, R3, R2, 0x1, P6 ;  /* 0x0000000203197211 */ /* 0x000fe400030f0eff */
[----:B-1----:R-:W-:Y:S01]  /*77b0*/  PRMT R17, R12, 0x7632, R17 ;  /* 0x000076320c117816 */ /* 0x002fe20000000011 */
[----:B------:R-:W-:Y:S01]  /*77c0*/  IMAD R3, R0, 0x2, R19 ;  /* 0x0000000200037824 */ /* 0x000fe200078e0213 */
[----:B------:R-:W-:Y:S02]  /*77d0*/  LEA R16, P6, R19, R20, 0x1 ;  /* 0x0000001413107211 */ /* 0x000fe400078c08ff */
[----:B------:R-:W-:Y:S01]  /*77e0*/  LOP3.LUT R12, R21, 0x4c, RZ, 0xfc, !PT ;  /* 0x0000004c150c7812 */ /* 0x000fe200078efcff */
[----:B------:R0:W-:Y:S01]  /*77f0*/  @P3 STG.E.U16 desc[UR18][R22.64], R17 ;  /* 0x0000001116003986 */ /* 0x0001e2000c101512 */
[----:B------:R-:W-:-:S03]  /*7800*/  ISETP.LT.AND P3, PT, R26, UR15, !P0 ;  /* 0x0000000f1a007c0c */ /* 0x000fc6000c761270 */
[----:B------:R1:W-:Y:S01]  /*7810*/  @P2 STG.E.U16 desc[UR18][R24.64], R13 ;  /* 0x0000000d18002986 */ /* 0x0003e2000c101512 */
[----:B------:R-:W-:Y:S02]  /*7820*/  ISETP.LT.AND P2, PT, R12, UR15, !P0 ;  /* 0x0000000f0c007c0c */ /* 0x000fe4000c741270 */
[----:B------:R-:W-:Y:S02]  /*7830*/  LOP3.LUT R12, R21, 0x4e, RZ, 0xfc, !PT ;  /* 0x0000004e150c7812 */ /* 0x000fe400078efcff */
[----:B0-----:R-:W-:Y:S01]  /*7840*/  LEA.HI.X.SX32 R17, R19, R2, 0x1, P6 ;  /* 0x0000000213117211 */ /* 0x001fe200030f0eff */
[C---:B------:R-:W-:Y:S01]  /*7850*/  IMAD R23, R0.reuse, 0x2, R3 ;  /* 0x0000000200177824 */ /* 0x040fe200078e0203 */
[----:B------:R-:W-:Y:S02]  /*7860*/  LEA R18, P6, R3, R20, 0x1 ;  /* 0x0000001403127211 */ /* 0x000fe400078c08ff */
[----:B-1----:R-:W-:Y:S02]  /*7870*/  PRMT R25, R13, 0x7632, R25 ;  /* 0x000076320d197816 */ /* 0x002fe40000000019 */
[----:B------:R-:W-:Y:S01]  /*7880*/  LEA.HI.X.SX32 R19, R3, R2, 0x1, P6 ;  /* 0x0000000203137211 */ /* 0x000fe200030f0eff */
[----:B------:R-:W-:Y:S01]  /*7890*/  IMAD R3, R0, 0x2, R23 ;  /* 0x0000000200037824 */ /* 0x000fe200078e0217 */
[----:B------:R-:W-:Y:S01]  /*78a0*/  LEA R22, P6, R23, R20, 0x1 ;  /* 0x0000001417167211 */ /* 0x000fe200078c08ff */
[----:B------:R0:W-:Y:S01]  /*78b0*/  @P5 STG.E.U16 desc[UR18][R16.64], R25 ;  /* 0x0000001910005986 */ /* 0x0001e2000c101512 */
[----:B------:R-:W-:-:S02]  /*78c0*/  ISETP.LT.AND P5, PT, R12, UR15, !P0 ;  /* 0x0000000f0c007c0c */ /* 0x000fc4000c7a1270 */
[----:B------:R-:W-:Y:S01]  /*78d0*/  LOP3.LUT R12, R21, 0x50, RZ, 0xfc, !PT ;  /* 0x00000050150c7812 */ /* 0x000fe200078efcff */
[----:B------:R1:W-:Y:S01]  /*78e0*/  @P4 STG.E.U16 desc[UR18][R18.64], R14 ;  /* 0x0000000e12004986 */ /* 0x0003e2000c101512 */
[----:B------:R-:W-:Y:S02]  /*78f0*/  LEA.HI.X.SX32 R23, R23, R2, 0x1, P6 ;  /* 0x0000000217177211 */ /* 0x000fe400030f0eff */
[----:B------:R-:W-:Y:S02]  /*7900*/  PRMT R13, R14, 0x7632, R13 ;  /* 0x000076320e0d7816 */ /* 0x000fe4000000000d */
[----:B------:R-:W-:Y:S02]  /*7910*/  ISETP.LT.AND P4, PT, R12, UR15, !P0 ;  /* 0x0000000f0c007c0c */ /* 0x000fe4000c781270 */
[----:B------:R-:W-:Y:S01]  /*7920*/  LEA R12, P6, R3, R20, 0x1 ;  /* 0x00000014030c7211 */ /* 0x000fe200078c08ff */
[----:B0-----:R-:W-:Y:S01]  /*7930*/  IMAD R17, R0, 0x2, R3 ;  /* 0x0000000200117824 */ /* 0x001fe200078e0203 */
[----:B------:R0:W-:Y:S01]  /*7940*/  @P3 STG.E.U16 desc[UR18][R22.64], R13 ;  /* 0x0000000d16003986 */ /* 0x0001e2000c101512 */
[----:B------:R-:W-:-:S02]  /*7950*/  LOP3.LUT R24, R21, 0x52, RZ, 0xfc, !PT ;  /* 0x0000005215187812 */ /* 0x000fc400078efcff */
[----:B-1----:R-:W-:Y:S02]  /*7960*/  LOP3.LUT R14, R21, 0x54, RZ, 0xfc, !PT ;  /* 0x00000054150e7812 */ /* 0x002fe400078efcff */
[----:B------:R-:W-:Y:S02]  /*7970*/  ISETP.LT.AND P3, PT, R24, UR15, !P0 ;  /* 0x0000000f18007c0c */ /* 0x000fe4000c761270 */
[----:B0-----:R-:W-:Y:S01]  /*7980*/  LEA.HI.X.SX32 R13, R3, R2, 0x1, P6 ;  /* 0x00000002030d7211 */ /* 0x001fe200030f0eff */
[----:B------:R-:W-:Y:S01]  /*7990*/  IMAD R3, R0, 0x2, R17 ;  /* 0x0000000200037824 */ /* 0x000fe200078e0211 */
[----:B------:R-:W-:-:S03]  /*79a0*/  LEA R16, P6, R17, R20, 0x1 ;  /* 0x0000001411107211 */ /* 0x000fc600078c08ff */
[----:B------:R-:W-:Y:S01]  /*79b0*/  IMAD R23, R0, 0x2, R3 ;  /* 0x0000000200177824 */ /* 0x000fe200078e0203 */
[----:B------:R-:W-:Y:S01]  /*79c0*/  LEA.HI.X.SX32 R17, R17, R2, 0x1, P6 ;  /* 0x0000000211117211 */ /* 0x000fe200030f0eff */
[----:B------:R0:W-:Y:S01]  /*79d0*/  @P2 STG.E.U16 desc[UR18][R12.64], R15 ;  /* 0x0000000f0c002986 */ /* 0x0001e2000c101512 */
[C---:B------:R-:W-:Y:S02]  /*79e0*/  LEA R18, P6, R3.reuse, R20, 0x1 ;  /* 0x0000001403127211 */ /* 0x040fe400078c08ff */
[----:B------:R-:W-:Y:S02]  /*79f0*/  ISETP.LT.AND P2, PT, R14, UR15, !P0 ;  /* 0x0000000f0e007c0c */ /* 0x000fe4000c741270 */
[----:B------:R-:W-:Y:S01]  /*7a00*/  LEA.HI.X.SX32 R19, R3, R2, 0x1, P6 ;  /* 0x0000000203137211 */ /* 0x000fe200030f0eff */
[----:B------:R-:W-:Y:S01]  /*7a10*/  IMAD R3, R0, 0x2, R23 ;  /* 0x0000000200037824 */ /* 0x000fe200078e0217 */
[----:B------:R-:W-:Y:S02]  /*7a20*/  LEA R22, P6, R23, R20, 0x1 ;  /* 0x0000001417167211 */ /* 0x000fe400078c08ff */
[----:B------:R-:W-:-:S02]  /*7a30*/  LOP3.LUT R14, R21, 0x56, RZ, 0xfc, !PT ;  /* 0x00000056150e7812 */ /* 0x000fc400078efcff */
[----:B------:R-:W-:Y:S02]  /*7a40*/  LEA.HI.X.SX32 R23, R23, R2, 0x1, P6 ;  /* 0x0000000217177211 */ /* 0x000fe400030f0eff */
[----:B0-----:R-:W-:Y:S01]  /*7a50*/  PRMT R13, R15, 0x7632, R13 ;  /* 0x000076320f0d7816 */ /* 0x001fe2000000000d */
[----:B------:R-:W-:Y:S01]  /*7a60*/  IMAD R15, R0, 0x2, R3 ;  /* 0x00000002000f7824 */ /* 0x000fe200078e0203 */
[----:B------:R-:W-:-:S03]  /*7a70*/  LOP3.LUT R12, R21, 0x58, RZ, 0xfc, !PT ;  /* 0x00000058150c7812 */ /* 0x000fc600078efcff */
[----:B------:R0:W-:Y:S01]  /*7a80*/  @P5 STG.E.U16 desc[UR18][R16.64], R13 ;  /* 0x0000000d10005986 */ /* 0x0001e2000c101512 */
[----:B------:R-:W-:Y:S02]  /*7a90*/  ISETP.LT.AND P5, PT, R14, UR15, !P0 ;  /* 0x0000000f0e007c0c */ /* 0x000fe4000c7a1270 */
[----:B------:R-:W-:Y:S01]  /*7aa0*/  LOP3.LUT R14, R21, 0x5a, RZ, 0xfc, !PT ;  /* 0x0000005a150e7812 */ /* 0x000fe200078efcff */
[----:B------:R1:W-:Y:S01]  /*7ab0*/  @P4 STG.E.U16 desc[UR18][R18.64], R8 ;  /* 0x0000000812004986 */ /* 0x0003e2000c101512 */
[----:B------:R-:W-:Y:S02]  /*7ac0*/  ISETP.LT.AND P4, PT, R12, UR15, !P0 ;  /* 0x0000000f0c007c0c */ /* 0x000fe4000c781270 */
[C---:B------:R-:W-:Y:S02]  /*7ad0*/  LEA R12, P6, R3.reuse, R20, 0x1 ;  /* 0x00000014030c7211 */ /* 0x040fe400078c08ff */
[----:B0-----:R-:W-:Y:S02]  /*7ae0*/  PRMT R17, R8, 0x7632, R17 ;  /* 0x0000763208117816 */ /* 0x001fe40000000011 */
[----:B------:R-:W-:Y:S01]  /*7af0*/  LEA.HI.X.SX32 R13, R3, R2, 0x1, P6 ;  /* 0x00000002030d7211 */ /* 0x000fe200030f0eff */
[----:B------:R-:W-:Y:S01]  /*7b00*/  IMAD R3, R0, 0x2, R15 ;  /* 0x0000000200037824 */ /* 0x000fe200078e020f */
[----:B-1----:R-:W-:Y:S01]  /*7b10*/  LOP3.LUT R8, R21, 0x5c, RZ, 0xfc, !PT ;  /* 0x0000005c15087812 */ /* 0x002fe200078efcff */
[----:B------:R0:W-:Y:S01]  /*7b20*/  @P3 STG.E.U16 desc[UR18][R22.64], R17 ;  /* 0x0000001116003986 */ /* 0x0001e2000c101512 */
[----:B------:R-:W-:Y:S01]  /*7b30*/  ISETP.LT.AND P3, PT, R14, UR15, !P0 ;  /* 0x0000000f0e007c0c */ /* 0x000fe2000c761270 */
[----:B------:R-:W-:Y:S01]  /*7b40*/  IMAD R19, R0, 0x2, R3 ;  /* 0x0000000200137824 */ /* 0x000fe200078e0203 */
[----:B------:R-:W-:Y:S01]  /*7b50*/  LEA R14, P6, R15, R20, 0x1 ;  /* 0x000000140f0e7211 */ /* 0x000fe200078c08ff */
[----:B------:R1:W-:Y:S01]  /*7b60*/  @P2 STG.E.U16 desc[UR18][R12.64], R9 ;  /* 0x000000090c002986 */ /* 0x0003e2000c101512 */
[----:B------:R-:W-:-:S02]  /*7b70*/  ISETP.LT.AND P2, PT, R8, UR15, !P0 ;  /* 0x0000000f08007c0c */ /* 0x000fc4000c741270 */
[----:B------:R-:W-:Y:S02]  /*7b80*/  LEA.HI.X.SX32 R15, R15, R2, 0x1, P6 ;  /* 0x000000020f0f7211 */ /* 0x000fe400030f0eff */
[----:B------:R-:W-:Y:S02]  /*7b90*/  LEA R16, P6, R3, R20, 0x1 ;  /* 0x0000001403107211 */ /* 0x000fe400078c08ff */
[----:B------:R-:W-:Y:S02]  /*7ba0*/  LOP3.LUT R8, R21, 0x5e, RZ, 0xfc, !PT ;  /* 0x0000005e15087812 */ /* 0x000fe400078efcff */
[----:B0-----:R-:W-:Y:S01]  /*7bb0*/  LEA.HI.X.SX32 R17, R3, R2, 0x1, P6 ;  /* 0x0000000203117211 */ /* 0x001fe200030f0eff */
[----:B------:R-:W-:Y:S01]  /*7bc0*/  IMAD R3, R0, 0x2, R19 ;  /* 0x0000000200037824 */ /* 0x000fe200078e0213 */
[----:B------:R-:W-:Y:S02]  /*7bd0*/  LEA R18, P6, R19, R20, 0x1 ;  /* 0x0000001413127211 */ /* 0x000fe400078c08ff */
[----:B-1----:R-:W-:-:S02]  /*7be0*/  PRMT R13, R9, 0x7632, R13 ;  /* 0x00007632090d7816 */ /* 0x002fc4000000000d */
[----:B------:R-:W-:Y:S02]  /*7bf0*/  LEA.HI.X.SX32 R19, R19, R2, 0x1, P6 ;  /* 0x0000000213137211 */ /* 0x000fe400030f0eff */
[----:B------:R-:W-:Y:S01]  /*7c00*/  PRMT R9, R10, 0x7632, R9 ;  /* 0x000076320a097816 */ /* 0x000fe20000000009 */
[----:B------:R0:W-:Y:S01]  /*7c10*/  @P5 STG.E.U16 desc[UR18][R14.64], R13 ;  /* 0x0000000d0e005986 */ /* 0x0001e2000c101512 */
[----:B------:R-:W-:Y:S02]  /*7c20*/  ISETP.LT.AND P5, PT, R8, UR15, !P0 ;  /* 0x0000000f08007c0c */ /* 0x000fe4000c7a1270 */
[C---:B------:R-:W-:Y:S01]  /*7c30*/  LOP3.LUT R8, R21.reuse, 0x60, RZ, 0xfc, !PT ;  /* 0x0000006015087812 */ /* 0x040fe200078efcff */
[----:B------:R1:W-:Y:S01]  /*7c40*/  @P4 STG.E.U16 desc[UR18][R16.64], R10 ;  /* 0x0000000a10004986 */ /* 0x0003e2000c101512 */
[----:B------:R-:W-:Y:S02]  /*7c50*/  LOP3.LUT R12, R21, 0x62, RZ, 0xfc, !PT ;  /* 0x00000062150c7812 */ /* 0x000fe400078efcff */
[----:B------:R-:W-:Y:S01]  /*7c60*/  ISETP.LT.AND P4, PT, R8, UR15, !P0 ;  /* 0x0000000f08007c0c */ /* 0x000fe2000c781270 */
[----:B------:R3:W-:Y:S01]  /*7c70*/  @P3 STG.E.U16 desc[UR18][R18.64], R9 ;  /* 0x0000000912003986 */ /* 0x0007e2000c101512 */
[----:B------:R-:W-:-:S02]  /*7c80*/  LEA R8, P6, R3, R20, 0x1 ;  /* 0x0000001403087211 */ /* 0x000fc400078c08ff */
[----:B------:R-:W-:Y:S01]  /*7c90*/  ISETP.LT.AND P3, PT, R12, UR15, !P0 ;  /* 0x0000000f0c007c0c */ /* 0x000fe2000c761270 */
[C---:B0-----:R-:W-:Y:S01]  /*7ca0*/  IMAD R13, R0.reuse, 0x2, R3 ;  /* 0x00000002000d7824 */ /* 0x041fe200078e0203 */
[----:B-1----:R-:W-:Y:S02]  /*7cb0*/  LOP3.LUT R10, R21, 0x64, RZ, 0xfc, !PT ;  /* 0x00000064150a7812 */ /* 0x002fe400078efcff */
[----:B---3--:R-:W-:Y:S01]  /*7cc0*/  LEA.HI.X.SX32 R9, R3, R2, 0x1, P6 ;  /* 0x0000000203097211 */ /* 0x008fe200030f0eff */
[C---:B------:R-:W-:Y:S01]  /*7cd0*/  IMAD R3, R0.reuse, 0x2, R13 ;  /* 0x0000000200037824 */ /* 0x040fe200078e020d */
[----:B------:R-:W-:Y:S02]  /*7ce0*/  LEA R12, P6, R13, R20, 0x1 ;  /* 0x000000140d0c7211 */ /* 0x000fe400078c08ff */
[----:B------:R-:W-:Y:S01]  /*7cf0*/  PRMT R18, R11, 0x7632, R18 ;  /* 0x000076320b127816 */ /* 0x000fe20000000012 */
[----:B------:R-:W-:Y:S01]  /*7d00*/  IMAD R17, R0, 0x2, R3 ;  /* 0x0000000200117824 */ /* 0x000fe200078e0203 */
[----:B------:R-:W-:Y:S01]  /*7d10*/  LEA.HI.X.SX32 R13, R13, R2, 0x1, P6 ;  /* 0x000000020d0d7211 */ /* 0x000fe200030f0eff */
[----:B------:R0:W-:Y:S01]  /*7d20*/  @P2 STG.E.U16 desc[UR18][R8.64], R11 ;  /* 0x0000000b08002986 */ /* 0x0001e2000c101512 */
[----:B------:R-:W-:-:S02]  /*7d30*/  LEA R14, P6, R3, R20, 0x1 ;  /* 0x00000014030e7211 */ /* 0x000fc400078c08ff */
[----:B------:R-:W-:Y:S01]  /*7d40*/  ISETP.LT.AND P2, PT, R10, UR15, !P0 ;  /* 0x0000000f0a007c0c */ /* 0x000fe2000c741270 */
[----:B------:R-:W-:Y:S01]  /*7d50*/  @P5 STG.E.U16 desc[UR18][R12.64], R18 ;  /* 0x000000120c005986 */ /* 0x000fe2000c101512 */
[----:B------:R-:W-:Y:S01]  /*7d60*/  LEA.HI.X.SX32 R15, R3, R2, 0x1, P6 ;  /* 0x00000002030f7211 */ /* 0x000fe200030f0eff */
[----:B------:R-:W-:Y:S01]  /*7d70*/  IMAD R3, R0, 0x2, R17 ;  /* 0x0000000200037824 */ /* 0x000fe200078e0211 */
[----:B------:R-:W-:Y:S02]  /*7d80*/  LEA R16, P6, R17, R20, 0x1 ;  /* 0x0000001411107211 */ /* 0x000fe400078c08ff */
[----:B------:R-:W-:Y:S01]  /*7d90*/  LOP3.LUT R10, R21, 0x66, RZ, 0xfc, !PT ;  /* 0x00000066150a7812 */ /* 0x000fe200078efcff */
[----:B------:R1:W-:Y:S01]  /*7da0*/  @P4 STG.E.U16 desc[UR18][R14.64], R4 ;  /* 0x000000040e004986 */ /* 0x0003e2000c101512 */
[----:B------:R-:W-:Y:S02]  /*7db0*/  LEA.HI.X.SX32 R17, R17, R2, 0x1, P6 ;  /* 0x0000000211117211 */ /* 0x000fe400030f0eff */
[----:B0-----:R-:W-:-:S02]  /*7dc0*/  LOP3.LUT R9, R21, 0x68, RZ, 0xfc, !PT ;  /* 0x0000006815097812 */ /* 0x001fc400078efcff */
[----:B------:R-:W-:Y:S02]  /*7dd0*/  LEA R8, P6, R3, R20, 0x1 ;  /* 0x0000001403087211 */ /* 0x000fe400078c08ff */
[----:B------:R-:W-:Y:S02]  /*7de0*/  PRMT R11, R4, 0x7632, R11 ;  /* 0x00007632040b7816 */ /* 0x000fe4000000000b */
[----:B------:R-:W-:Y:S02]  /*7df0*/  ISETP.LT.AND P4, PT, R9, UR15, !P0 ;  /* 0x0000000f09007c0c */ /* 0x000fe4000c781270 */
[----:B------:R-:W-:Y:S01]  /*7e00*/  ISETP.LT.AND P5, PT, R10, UR15, !P0 ;  /* 0x0000000f0a007c0c */ /* 0x000fe2000c7a1270 */
[----:B------:R0:W-:Y:S01]  /*7e10*/  @P3 STG.E.U16 desc[UR18][R16.64], R11 ;  /* 0x0000000b10003986 */ /* 0x0001e2000c101512 */
[----:B------:R-:W-:Y:S01]  /*7e20*/  LEA.HI.X.SX32 R9, R3, R2, 0x1, P6 ;  /* 0x0000000203097211 */ /* 0x000fe200030f0eff */
[----:B------:R-:W-:Y:S01]  /*7e30*/  IMAD R3, R0, 0x2, R3 ;  /* 0x0000000200037824 */ /* 0x000fe200078e0203 */
[----:B------:R-:W-:-:S02]  /*7e40*/  LOP3.LUT R10, R21, 0x6a, RZ, 0xfc, !PT ;  /* 0x0000006a150a7812 */ /* 0x000fc400078efcff */
[----:B-1----:R-:W-:Y:S01]  /*7e50*/  LOP3.LUT R4, R21, 0x6c, RZ, 0xfc, !PT ;  /* 0x0000006c15047812 */ /* 0x002fe200078efcff */
[----:B------:R-:W-:Y:S01]  /*7e60*/  IMAD R13, R0, 0x2, R3 ;  /* 0x00000002000d7824 */ /* 0x000fe200078e0203 */
[----:B------:R-:W-:Y:S01]  /*7e70*/  ISETP.LT.AND P3, PT, R10, UR15, !P0 ;  /* 0x0000000f0a007c0c */ /* 0x000fe2000c761270 */
[----:B------:R1:W-:Y:S01]  /*7e80*/  @P2 STG.E.U16 desc[UR18][R8.64], R5 ;  /* 0x0000000508002986 */ /* 0x0003e2000c101512 */
[----:B------:R-:W-:Y:S02]  /*7e90*/  LEA R10, P6, R3, R20, 0x1 ;  /* 0x00000014030a7211 */ /* 0x000fe400078c08ff */
[----:B------:R-:W-:Y:S02]  /*7ea0*/  PRMT R15, R5, 0x7632, R15 ;  /* 0x00007632050f7816 */ /* 0x000fe4000000000f */
[----:B0-----:R-:W-:Y:S01]  /*7eb0*/  LEA.HI.X.SX32 R11, R3, R2, 0x1, P6 ;  /* 0x00000002030b7211 */ /* 0x001fe200030f0eff */
[----:B------:R-:W-:Y:S01]  /*7ec0*/  IMAD R3, R0, 0x2, R13 ;  /* 0x0000000200037824 */ /* 0x000fe200078e020d */
[----:B------:R-:W-:-:S02]  /*7ed0*/  ISETP.LT.AND P2, PT, R4, UR15, !P0 ;  /* 0x0000000f04007c0c */ /* 0x000fc4000c741270 */
[----:B------:R-:W-:Y:S01]  /*7ee0*/  LEA R12, P6, R13, R20, 0x1 ;  /* 0x000000140d0c7211 */ /* 0x000fe200078c08ff */
[----:B------:R0:W-:Y:S01]  /*7ef0*/  @P5 STG.E.U16 desc[UR18][R10.64], R15 ;  /* 0x0000000f0a005986 */ /* 0x0001e2000c101512 */
[----:B------:R-:W-:Y:S01]  /*7f00*/  LOP3.LUT R4, R21, 0x6e, RZ, 0xfc, !PT ;  /* 0x0000006e15047812 */ /* 0x000fe200078efcff */
[----:B-1----:R-:W-:Y:S01]  /*7f10*/  IMAD R9, R0, 0x2, R3 ;  /* 0x0000000200097824 */ /* 0x002fe200078e0203 */
[----:B------:R-:W-:Y:S02]  /*7f20*/  LEA.HI.X.SX32 R13, R13, R2, 0x1, P6 ;  /* 0x000000020d0d7211 */ /* 0x000fe400030f0eff */
[----:B------:R-:W-:Y:S02]  /*7f30*/  ISETP.LT.AND P5, PT, R4, UR15, !P0 ;  /* 0x0000000f04007c0c */ /* 0x000fe4000c7a1270 */
[----:B------:R-:W-:Y:S01]  /*7f40*/  LEA R4, P6, R3, R20, 0x1 ;  /* 0x0000001403047211 */ /* 0x000fe200078c08ff */
[----:B------:R1:W-:Y:S01]  /*7f50*/  @P4 STG.E.U16 desc[UR18][R12.64], R6 ;  /* 0x000000060c004986 */ /* 0x0003e2000c101512 */
[----:B------:R-:W-:-:S02]  /*7f60*/  LOP3.LUT R8, R21, 0x70, RZ, 0xfc, !PT ;  /* 0x0000007015087812 */ /* 0x000fc400078efcff */
[----:B------:R-:W-:Y:S01]  /*7f70*/  LEA.HI.X.SX32 R5, R3, R2, 0x1, P6 ;  /* 0x0000000203057211 */ /* 0x000fe200030f0eff */
[----:B------:R-:W-:Y:S01]  /*7f80*/  IMAD R3, R0, 0x2, R9 ;  /* 0x0000000200037824 */ /* 0x000fe200078e0209 */
[----:B------:R-:W-:Y:S02]  /*7f90*/  ISETP.LT.AND P4, PT, R8, UR15, !P0 ;  /* 0x0000000f08007c0c */ /* 0x000fe4000c781270 */
[C---:B------:R-:W-:Y:S02]  /*7fa0*/  LEA R8, P6, R9.reuse, R20, 0x1 ;  /* 0x0000001409087211 */ /* 0x040fe400078c08ff */
[----:B0-----:R-:W-:Y:S02]  /*7fb0*/  PRMT R11, R6, 0x7632, R11 ;  /* 0x00007632060b7816 */ /* 0x001fe4000000000b */
[----:B------:R-:W-:Y:S01]  /*7fc0*/  LEA.HI.X.SX32 R9, R9, R2, 0x1, P6 ;  /* 0x0000000209097211 */ /* 0x000fe200030f0eff */
[----:B-1----:R-:W-:Y:S01]  /*7fd0*/  IMAD R13, R0, 0x2, R3 ;  /* 0x00000002000d7824 */ /* 0x002fe200078e0203 */
[----:B------:R-:W-:Y:S01]  /*7fe0*/  LEA R10, P6, R3, R20, 0x1 ;  /* 0x00000014030a7211 */ /* 0x000fe200078c08ff */
[----:B------:R0:W-:Y:S01]  /*7ff0*/  @P3 STG.E.U16 desc[UR18][R4.64], R11 ;  /* 0x0000000b04003986 */ /* 0x0001e2000c101512 */
[----:B------:R-:W-:-:S02]  /*8000*/  LOP3.LUT R6, R21, 0x74, RZ, 0xfc, !PT ;  /* 0x0000007415067812 */ /* 0x000fc400078efcff */
[C---:B------:R-:W-:Y:S01]  /*8010*/  LOP3.LUT R14, R21.reuse, 0x72, RZ, 0xfc, !PT ;  /* 0x00000072150e7812 */ /* 0x040fe200078efcff */
[----:B------:R1:W-:Y:S01]  /*8020*/  @P2 STG.E.U16 desc[UR18][R8.64], R7 ;  /* 0x0000000708002986 */ /* 0x0003e2000c101512 */
[----:B------:R-:W-:Y:S02]  /*8030*/  ISETP.LT.AND P2, PT, R6, UR15, !P0 ;  /* 0x0000000f06007c0c */ /* 0x000fe4000c741270 */
[C---:B------:R-:W-:Y:S02]  /*8040*/  LOP3.LUT R6, R21.reuse, 0x76, RZ, 0xfc, !PT ;  /* 0x0000007615067812 */ /* 0x040fe400078efcff */
[----:B------:R-:W-:Y:S02]  /*8050*/  ISETP.LT.AND P3, PT, R14, UR15, !P0 ;  /* 0x0000000f0e007c0c */ /* 0x000fe4000c761270 */
[----:B------:R-:W-:Y:S02]  /*8060*/  LOP3.LUT R14, R21, 0x7c, RZ, 0xfc, !PT ;  /* 0x0000007c150e7812 */ /* 0x000fe400078efcff */
[----:B0-----:R-:W-:-:S02]  /*8070*/  PRMT R5, R7, 0x7632, R5 ;  /* 0x0000763207057816 */ /* 0x001fc40000000005 */
[----:B------:R-:W-:Y:S01]  /*8080*/  LEA.HI.X.SX32 R11, R3, R2, 0x1, P6 ;  /* 0x00000002030b7211 */ /* 0x000fe200030f0eff */
[----:B------:R-:W-:Y:S01]  /*8090*/  IMAD R3, R0, 0x2, R13 ;  /* 0x0000000200037824 */ /* 0x000fe200078e020d */
[----:B------:R-:W-:Y:S02]  /*80a0*/  LEA R4, P6, R13, R20, 0x1 ;  /* 0x000000140d047211 */ /* 0x000fe400078c08ff */
[C---:B-1----:R-:W-:Y:S01]  /*80b0*/  LOP3.LUT R8, R21.reuse, 0x7a, RZ, 0xfc, !PT ;  /* 0x0000007a15087812 */ /* 0x042fe200078efcff */
[----:B------:R0:W-:Y:S01]  /*80c0*/  @P5 STG.E.U16 desc[UR18][R10.64], R5 ;  /* 0x000000050a005986 */ /* 0x0001e2000c101512 */
[----:B------:R-:W-:Y:S01]  /*80d0*/  ISETP.LT.AND P5, PT, R6, UR15, !P0 ;  /* 0x0000000f06007c0c */ /* 0x000fe2000c7a1270 */
[----:B------:R-:W-:Y:S01]  /*80e0*/  IMAD R15, R0, 0x2, R3 ;  /* 0x00000002000f7824 */ /* 0x000fe200078e0203 */
[C---:B------:R-:W-:Y:S02]  /*80f0*/  LOP3.LUT R6, R21.reuse, 0x78, RZ, 0xfc, !PT ;  /* 0x0000007815067812 */ /* 0x040fe400078efcff */
[----:B------:R-:W-:-:S02]  /*8100*/  LOP3.LUT R21, R21, 0x7e, RZ, 0xfc, !PT ;  /* 0x0000007e15157812 */ /* 0x000fc400078efcff */
[----:B0-----:R-:W-:Y:S02]  /*8110*/  LEA.HI.X.SX32 R5, R13, R2, 0x1, P6 ;  /* 0x000000020d057211 */ /* 0x001fe400030f0eff */
[----:B------:R-:W-:-:S03]  /*8120*/  LEA R12, P6, R3, R20, 0x1 ;  /* 0x00000014030c7211 */ /* 0x000fc600078c08ff */
[----:B--2---:R0:W-:Y:S01]  /*8130*/  @P4 STG.E.U16 desc[UR18][R4.64], R68 ;  /* 0x0000004404004986 */ /* 0x0041e2000c101512 */
[----:B------:R-:W-:Y:S02]  /*8140*/  ISETP.LT.AND P4, PT, R6, UR15, !P0 ;  /* 0x0000000f06007c0c */ /* 0x000fe4000c781270 */
[----:B------:R-:W-:Y:S01]  /*8150*/  LEA.HI.X.SX32 R13, R3, R2, 0x1, P6 ;  /* 0x00000002030d7211 */ /* 0x000fe200030f0eff */
[----:B------:R-:W-:Y:S01]  /*8160*/  IMAD R3, R0, 0x2, R15 ;  /* 0x0000000200037824 */ /* 0x000fe200078e020f */
[----:B------:R-:W-:-:S03]  /*8170*/  LEA R6, P6, R15, R20, 0x1 ;  /* 0x000000140f067211 */ /* 0x000fc600078c08ff */
[----:B------:R-:W-:Y:S01]  /*8180*/  IMAD R9, R0, 0x2, R3 ;  /* 0x0000000200097824 */ /* 0x000fe200078e0203 */
[----:B------:R-:W-:Y:S02]  /*8190*/  LEA.HI.X.SX32 R7, R15, R2, 0x1, P6 ;  /* 0x000000020f077211 */ /* 0x000fe400030f0eff */
[----:B0-----:R-:W-:Y:S01]  /*81a0*/  PRMT R5, R68, 0x7632, R5 ;  /* 0x0000763244057816 */ /* 0x001fe20000000005 */
[----:B------:R-:W-:-:S04]  /*81b0*/  IMAD R11, R0, 0x2, R9 ;  /* 0x00000002000b7824 */ /* 0x000fc800078e0209 */
[----:B------:R0:W-:Y:S01]  /*81c0*/  @P3 STG.E.U16 desc[UR18][R12.64], R5 ;  /* 0x000000050c003986 */ /* 0x0001e2000c101512 */
[----:B------:R-:W-:Y:S01]  /*81d0*/  ISETP.LT.AND P3, PT, R8, UR15, !P0 ;  /* 0x0000000f08007c0c */ /* 0x000fe2000c761270 */
[C---:B------:R-:W-:Y:S01]  /*81e0*/  IMAD R15, R0.reuse, 0x2, R11 ;  /* 0x00000002000f7824 */ /* 0x040fe200078e020b */
[-C--:B------:R-:W-:Y:S01]  /*81f0*/  LEA R8, P6, R9, R20.reuse, 0x1 ;  /* 0x0000001409087211 */ /* 0x080fe200078c08ff */
[----:B------:R1:W-:Y:S01]  /*8200*/  @P2 STG.E.U16 desc[UR18][R6.64], R69 ;  /* 0x0000004506002986 */ /* 0x0003e2000c101512 */
[----:B------:R-:W-:Y:S02]  /*8210*/  LEA R4, P2, R3, R20, 0x1 ;  /* 0x0000001403047211 */ /* 0x000fe400078408ff */
[-C--:B------:R-:W-:Y:S02]  /*8220*/  LEA.HI.X.SX32 R9, R9, R2.reuse, 0x1, P6 ;  /* 0x0000000209097211 */ /* 0x080fe400030f0eff */
[----:B0-----:R-:W-:Y:S01]  /*8230*/  LEA.HI.X.SX32 R5, R3, R2, 0x1, P2 ;  /* 0x0000000203057211 */ /* 0x001fe200010f0eff */
[----:B------:R-:W-:Y:S01]  /*8240*/  IMAD R3, R0, 0x2, R15 ;  /* 0x0000000200037824 */ /* 0x000fe200078e020f */
[----:B------:R-:W-:-:S02]  /*8250*/  LEA R10, P2, R11, R20, 0x1 ;  /* 0x000000140b0a7211 */ /* 0x000fc400078408ff */
[----:B-1----:R-:W-:Y:S02]  /*8260*/  LEA R6, P6, R15, R20, 0x1 ;  /* 0x000000140f067211 */ /* 0x002fe400078c08ff */
[-C--:B------:R-:W-:Y:S02]  /*8270*/  LEA.HI.X.SX32 R11, R11, R2.reuse, 0x1, P2 ;  /* 0x000000020b0b7211 */ /* 0x080fe400010f0eff */
[----:B------:R-:W-:Y:S02]  /*8280*/  ISETP.LT.AND P2, PT, R14, UR15, !P0 ;  /* 0x0000000f0e007c0c */ /* 0x000fe4000c741270 */
[----:B------:R-:W-:Y:S02]  /*8290*/  ISETP.LT.AND P0, PT, R21, UR15, !P0 ;  /* 0x0000000f15007c0c */ /* 0x000fe4000c701270 */
[----:B------:R-:W-:Y:S02]  /*82a0*/  PRMT R69, R69, 0x7632, R69 ;  /* 0x0000763245457816 */ /* 0x000fe40000000045 */
[----:B------:R-:W-:-:S02]  /*82b0*/  LEA.HI.X.SX32 R7, R15, R2, 0x1, P6 ;  /* 0x000000020f077211 */ /* 0x000fc400030f0eff */
[----:B------:R-:W-:Y:S01]  /*82c0*/  LEA R20, P6, R3, R20, 0x1 ;  /* 0x0000001403147211 */ /* 0x000fe200078c08ff */
[----:B------:R0:W-:Y:S01]  /*82d0*/  @P5 STG.E.U16 desc[UR18][R4.64], R69 ;  /* 0x0000004504005986 */ /* 0x0001e2000c101512 */
[----:B------:R-:W-:Y:S02]  /*82e0*/  PRMT R0, R71, 0x7632, R0 ;  /* 0x0000763247007816 */ /* 0x000fe40000000000 */
[----:B------:R-:W-:Y:S01]  /*82f0*/  LEA.HI.X.SX32 R21, R3, R2, 0x1, P6 ;  /* 0x0000000203157211 */ /* 0x000fe200030f0eff */
[----:B------:R1:W-:Y:S01]  /*8300*/  @P4 STG.E.U16 desc[UR18][R8.64], R70 ;  /* 0x0000004608004986 */ /* 0x0003e2000c101512 */
[----:B0-----:R-:W-:-:S05]  /*8310*/  PRMT R5, R70, 0x7632, R5 ;  /* 0x0000763246057816 */ /* 0x001fca0000000005 */
[----:B------:R1:W-:Y:S04]  /*8320*/  @P3 STG.E.U16 desc[UR18][R10.64], R5 ;  /* 0x000000050a003986 */ /* 0x0003e8000c101512 */
[----:B------:R1:W-:Y:S04]  /*8330*/  @P2 STG.E.U16 desc[UR18][R6.64], R71 ;  /* 0x0000004706002986 */ /* 0x0003e8000c101512 */
[----:B------:R1:W-:Y:S01]  /*8340*/  @P0 STG.E.U16 desc[UR18][R20.64], R0 ;  /* 0x0000000014000986 */ /* 0x0003e2000c101512 */
[----:B------:R-:W-:Y:S06]  /*8350*/  BAR.SYNC.DEFER_BLOCKING 0x0 ;  /* 0x0000000000007b1d */ /* 0x000fec0000010000 */
[----:B------:R-:W-:Y:S05]  /*8360*/  @P1 BRA `(.L_x_13) ;  /* 0x0000000000a01947 */ /* 0x000fea0003800000 */
[----:B------:R-:W0:Y:S01]  /*8370*/  S2UR UR5, SR_CgaCtaId ;  /* 0x00000000000579c3 */ /* 0x000e220000008800 */
[----:B------:R-:W-:Y:S01]  /*8380*/  NOP ;  /* 0x0000000000007918 */ /* 0x000fe20000000000 */
[----:B------:R-:W-:Y:S01]  /*8390*/  UMOV UR4, 0x50 ;  /* 0x0000005000047882 */ /* 0x000fe20000000000 */
[----:B-1----:R-:W-:Y:S02]  /*83a0*/  IMAD.U32 R0, RZ, RZ, UR8 ;  /* 0x00000008ff007e24 */ /* 0x002fe4000f8e00ff */
[----:B------:R-:W-:Y:S02]  /*83b0*/  IMAD.MOV.U32 R3, RZ, RZ, 0xf ;  /* 0x0000000fff037424 */ /* 0x000fe400078e00ff */
[----:B------:R-:W-:Y:S01]  /*83c0*/  IMAD.MOV.U32 R7, RZ, RZ, 0x1 ;  /* 0x00000001ff077424 */ /* 0x000fe200078e00ff */
[----:B------:R-:W-:-:S04]  /*83d0*/  LOP3.LUT R0, R0, 0xffff, RZ, 0xc0, !PT ;  /* 0x0000ffff00007812 */ /* 0x000fc800078ec0ff */
[----:B------:R-:W-:-:S05]  /*83e0*/  SHF.R.U32.HI R0, RZ, 0x5, R0 ;  /* 0x00000005ff007819 */ /* 0x000fca0000011600 */
[----:B------:R-:W-:Y:S01]  /*83f0*/  VIADD R2, R0, 0x10 ;  /* 0x0000001000027836 */ /* 0x000fe20000000000 */
[----:B------:R-:W-:Y:S01]  /*8400*/  SHF.L.U32 R0, R3, R0, RZ ;  /* 0x0000000003007219 */ /* 0x000fe200000006ff */
[----:B0-----:R-:W-:-:S03]  /*8410*/  ULEA UR6, UR5, UR4, 0x18 ;  /* 0x0000000405067291 */ /* 0x001fc6000f8ec0ff */
[----:B------:R-:W-:-:S04]  /*8420*/  SHF.L.U32 R3, R7, R2, RZ ;  /* 0x0000000207037219 */ /* 0x000fc800000006ff */
[----:B------:R-:W-:Y:S02]  /*8430*/  LOP3.LUT R0, R3, R0, RZ, 0xfc, !PT ;  /* 0x0000000003007212 */ /* 0x000fe400078efcff */
[----:B------:R-:W0:Y:S02]  /*8440*/  LDS R5, [UR6] ;  /* 0x00000006ff057984 */ /* 0x000e240008000800 */
[C---:B------:R-:W-:Y:S02]  /*8450*/  LOP3.LUT R2, R0.reuse, 0xffff, RZ, 0xc0, !PT ;  /* 0x0000ffff00027812 */ /* 0x040fe400078ec0ff */
[----:B0-----:R-:W-:-:S04]  /*8460*/  LOP3.LUT R3, R0, 0xffff, R5, 0x80, !PT ;  /* 0x0000ffff00037812 */ /* 0x001fc800078e8005 */
[----:B------:R-:W-:-:S13]  /*8470*/  ISETP.NE.AND P0, PT, R3, R2, PT ;  /* 0x000000020300720c */ /* 0x000fda0003f05270 */
[----:B------:R-:W-:Y:S05]  /*8480*/  @P0 BRA `(.L_x_14) ;  /* 0x0000000000500947 */ /* 0x000fea0003800000 */
[----:B------:R-:W-:Y:S02]  /*8490*/  SHF.R.U32.HI R5, RZ, 0x10, R5 ;  /* 0x00000010ff057819 */ /* 0x000fe40000011605 */
[----:B------:R-:W-:-:S04]  /*84a0*/  SHF.R.U32.HI R2, RZ, 0x10, R0 ;  /* 0x00000010ff027819 */ /* 0x000fc80000011600 */
[----:B------:R-:W-:-:S04]  /*84b0*/  LOP3.LUT R5, R5, R2, RZ, 0xc0, !PT ;  /* 0x0000000205057212 */ /* 0x000fc800078ec0ff */
[----:B------:R-:W-:-:S13]  /*84c0*/  ISETP.NE.AND P0, PT, R5, R2, PT ;  /* 0x000000020500720c */ /* 0x000fda0003f05270 */
[----:B------:R-:W-:Y:S05]  /*84d0*/  @P0 BRA `(.L_x_15) ;  /* 0x0000000000300947 */ /* 0x000fea0003800000 */
[----:B------:R-:W-:Y:S01]  /*84e0*/  R2UR UR4, R0 ;  /* 0x00000000000472ca */ /* 0x000fe200000e0000 */
[----:B------:R-:W-:Y:S01]  /*84f0*/  VOTEU.ANY UR5, UPT, PT ;  /* 0x0000000000057886 */ /* 0x000fe200038e0100 */
[----:B------:R-:W0:Y:S01]  /*8500*/  S2R R0, SR_LANEID ;  /* 0x0000000000007919 */ /* 0x000e220000000000 */
[----:B------:R-:W-:-:S10]  /*8510*/  UFLO.U32 UR5, UR5 ;  /* 0x00000005000572bd */ /* 0x000fd400080e0000 */
[----:B------:R-:W-:-:S06]  /*8520*/  ULOP3.LUT UR4, URZ, UR4, URZ, 0x33, !UPT ;  /* 0x00000004ff047292 */ /* 0x000fcc000f8e33ff */
[----:B------:R-:W-:-:S04]  /*8530*/  IMAD.U32 R2, RZ, RZ, UR4 ;  /* 0x00000004ff027e24 */ /* 0x000fc8000f8e00ff */
[----:B------:R-:W1:Y:S02]  /*8540*/  REDUX UR7, R2 ;  /* 0x00000000020773c4 */ /* 0x000e640000000000 */
[----:B------:R2:W-:Y:S01]  /*8550*/  UTCATOMSWS.AND URZ, UR4 ;  /* 0x0000000400ff79e3 */ /* 0x0005e20008000000 */
[----:B0-----:R-:W-:Y:S01]  /*8560*/  ISETP.EQ.U32.AND P0, PT, R0, UR5, PT ;  /* 0x0000000500007c0c */ /* 0x001fe2000bf02070 */
[----:B-1----:R-:W-:-:S12]  /*8570*/  IMAD.U32 R0, RZ, RZ, UR7 ;  /* 0x00000007ff007e24 */ /* 0x002fd8000f8e00ff */
[----:B------:R2:W-:Y:S01]  /*8580*/  @P0 ATOMS.AND RZ, [UR6], R0 ;  /* 0x00000000ffff098c */ /* 0x0005e2000a800006 */
[----:B------:R-:W-:Y:S05]  /*8590*/  BRA `(.L_x_13) ;  /* 0x0000000000147947 */ /* 0x000fea0003800000 */
.L_x_15:
[----:B------:R-:W-:-:S07]  /*85a0*/  MOV R2, 0x85c0 ;  /* 0x000085c000027802 */ /* 0x000fce0000000f00 */
[----:B------:R-:W-:Y:S05]  /*85b0*/  CALL.REL.NOINC `($__internal_0_$__cuda_sm10x_tcgen05_guardrail_trap_col_being_dealloced_not_returned_by_alloc) ;  /* 0x00000000002c7944 */ /* 0x000fea0003c00000 */
[----:B------:R-:W-:Y:S05]  /*85c0*/  BRA `(.L_x_13) ;  /* 0x0000000000087947 */ /* 0x000fea0003800000 */
.L_x_14:
[----:B------:R-:W-:-:S07]  /*85d0*/  MOV R2, 0x85f0 ;  /* 0x000085f000027802 */ /* 0x000fce0000000f00 */
[----:B------:R-:W-:Y:S05]  /*85e0*/  CALL.REL.NOINC `($__internal_2_$__cuda_sm10x_tcgen05_guardrail_trap_unallocated_columns_being_dealloced) ;  /* 0x0000000000387944 */ /* 0x000fea0003c00000 */
.L_x_13:
[----:B------:R-:W-:Y:S01]  /*85f0*/  NOP ;  /* 0x0000000000007918 */ /* 0x000fe20000000000 */
[----:B--2---:R-:W-:Y:S05]  /*8600*/  EXIT ;  /* 0x000000000000794d */ /* 0x004fea0003800000 */
.L_x_8:
[----:B------:R-:W0:Y:S02]  /*8610*/  SYNCS.PHASECHK.TRANS64.TRYWAIT P3, [UR11], R142 ;  /* 0x0000008eff0075a7 */ /* 0x000e24000806110b */
[----:B0-----:R-:W-:Y:S05]  /*8620*/  @!P3 BRA `(.L_x_8) ;  /* 0xfffffffc00f8b947 */ /* 0x001fea000383ffff */
[----:B------:R-:W-:Y:S05]  /*8630*/  BRA `(.L_x_16) ;  /* 0xffffffc800787947 */ /* 0x000fea000383ffff */
.L_x_12:
[----:B------:R-:W1:Y:S02]  /*8640*/  SYNCS.PHASECHK.TRANS64.TRYWAIT P0, [UR11], R4 ;  /* 0x00000004ff0075a7 */ /* 0x000e64000800110b */
[----:B-1----:R-:W-:Y:S05]  /*8650*/  @!P0 BRA `(.L_x_12) ;  /* 0xfffffffc00f88947 */ /* 0x002fea000383ffff */
[----:B------:R-:W-:Y:S05]  /*8660*/  BRA `(.L_x_11) ;  /* 0xffffffdc00947947 */ /* 0x000fea000383ffff */
        .weak           $__internal_0_$__cuda_sm10x_tcgen05_guardrail_trap_col_being_dealloced_not_returned_by_alloc
        .type           $__internal_0_$__cuda_sm10x_tcgen05_guardrail_trap_col_being_dealloced_not_returned_by_alloc,@function
        .size           $__internal_0_$__cuda_sm10x_tcgen05_guardrail_trap_col_being_dealloced_not_returned_by_alloc,($__internal_1_$__cuda_sm10x_tcgen05_guardrail_trap_phase_invalid_during_alloc - $__internal_0_$__cuda_sm10x_tcgen05_guardrail_trap_col_being_dealloced_not_returned_by_alloc)
$__internal_0_$__cuda_sm10x_tcgen05_guardrail_trap_col_being_dealloced_not_returned_by_alloc:
[----:B------:R-:W-:Y:S05]  /*8670*/  BPT.TRAP 0x1 ;  /* 0x000000040000795c */ /* 0x000fea0000300000 */
[----:B------:R-:W-:-:S04]  /*8680*/  IMAD.MOV.U32 R3, RZ, RZ, 0x0 ;  /* 0x00000000ff037424 */ /* 0x000fc800078e00ff */
[----:B------:R-:W-:Y:S05]  /*8690*/  RET.REL.NODEC R2 `(matmul_kernel) ;  /* 0xffffff7802587950 */ /* 0x000fea0003c3ffff */
        .weak           $__internal_1_$__cuda_sm10x_tcgen05_guardrail_trap_phase_invalid_during_alloc
        .type           $__internal_1_$__cuda_sm10x_tcgen05_guardrail_trap_phase_invalid_during_alloc,@function
        .size           $__internal_1_$__cuda_sm10x_tcgen05_guardrail_trap_phase_invalid_during_alloc,($__internal_2_$__cuda_sm10x_tcgen05_guardrail_trap_unallocated_columns_being_dealloced - $__internal_1_$__cuda_sm10x_tcgen05_guardrail_trap_phase_invalid_during_alloc)
$__internal_1_$__cuda_sm10x_tcgen05_guardrail_trap_phase_invalid_during_alloc:
[----:B------:R-:W-:Y:S05]  /*86a0*/  BPT.TRAP 0x1 ;  /* 0x000000040000795c */ /* 0x000fea0000300000 */
[----:B------:R-:W-:-:S04]  /*86b0*/  IMAD.MOV.U32 R3, RZ, RZ, 0x0 ;  /* 0x00000000ff037424 */ /* 0x000fc800078e00ff */
[----:B------:R-:W-:Y:S05]  /*86c0*/  RET.REL.NODEC R2 `(matmul_kernel) ;  /* 0xffffff78024c7950 */ /* 0x000fea0003c3ffff */
        .weak           $__internal_2_$__cuda_sm10x_tcgen05_guardrail_trap_unallocated_columns_being_dealloced
        .type           $__internal_2_$__cuda_sm10x_tcgen05_guardrail_trap_unallocated_columns_being_dealloced,@function
        .size           $__internal_2_$__cuda_sm10x_tcgen05_guardrail_trap_unallocated_columns_being_dealloced,(.L_x_20 - $__internal_2_$__cuda_sm10x_tcgen05_guardrail_trap_unallocated_columns_being_dealloced)
$__internal_2_$__cuda_sm10x_tcgen05_guardrail_trap_unallocated_columns_being_dealloced:
[----:B------:R-:W-:Y:S05]  /*86d0*/  BPT.TRAP 0x1 ;  /* 0x000000040000795c */ /* 0x000fea0000300000 */
[----:B------:R-:W-:-:S04]  /*86e0*/  IMAD.MOV.U32 R3, RZ, RZ, 0x0 ;  /* 0x00000000ff037424 */ /* 0x000fc800078e00ff */
[----:B------:R-:W-:Y:S05]  /*86f0*/  RET.REL.NODEC R2 `(matmul_kernel) ;  /* 0xffffff7802407950 */ /* 0x000fea0003c3ffff */
.L_x_17:
[----:B------:R-:W-:-:S00]  /*8700*/  BRA `(.L_x_17) ;  /* 0xfffffffc00fc7947 */ /* 0x000fc0000383ffff */
[----:B------:R-:W-:-:S00]  /*8710*/  NOP ;  /* 0x0000000000007918 */ /* 0x000fc00000000000 */
        /* <DEDUP_REMOVED lines=14> */
.L_x_20:


//--------------------- .nv.shared.matmul_kernel  --------------------------
	.section	.nv.shared.matmul_kernel,"aw",@nobits
	.sectionflags	@""
	.align	16
	.zero		1024


//--------------------- .nv.shared.reserved.0     --------------------------
	.section	.nv.shared.reserved.0,"aw",@nobits
	.align	8
	.weak		__nv_reservedSMEM_offset_0_alias
	.size		__nv_reservedSMEM_offset_0_alias, 0, 64
	.other		__nv_reservedSMEM_offset_0_alias,@"STO_CUDA_RESERVED_SHARED STV_DEFAULT"
__nv_reservedSMEM_offset_0_alias:
	.zero		0
.nv.shared.reserved.0:
	.zero		64
	.weak		__nv_reservedSMEM_allocation_phase
	.type		__nv_reservedSMEM_allocation_phase,@object
	.size		__nv_reservedSMEM_allocation_phase,(.L_0 - __nv_reservedSMEM_allocation_phase)
__nv_reservedSMEM_allocation_phase:
	.zero		1
.L_0:
	.zero		7
	.weak		__nv_reservedSMEM_devtool_atexit_pc
	.type		__nv_reservedSMEM_devtool_atexit_pc,@object
	.size		__nv_reservedSMEM_devtool_atexit_pc,(__nv_reservedSMEM_allocation_mask - __nv_reservedSMEM_devtool_atexit_pc)
__nv_reservedSMEM_devtool_atexit_pc:
	.zero		8
	.weak		__nv_reservedSMEM_allocation_mask
	.type		__nv_reservedSMEM_allocation_mask,@object
	.size		__nv_reservedSMEM_allocation_mask,(.L_2 - __nv_reservedSMEM_allocation_mask)
__nv_reservedSMEM_allocation_mask:
	.zero		4
.L_2:


//--------------------- .nv.constant0.matmul_kernel --------------------------
	.section	.nv.constant0.matmul_kernel,"a",@progbits
	.sectionflags	@""
	.align	4
.nv.constant0.matmul_kernel:
	.zero		976


//--------------------- SYMBOLS --------------------------

	.type		.nv.reservedSmem.offset0,@object
	.size		.nv.reservedSmem.offset0,0x4
	.type		.nv.reservedSmem.cap,@object
	.size		.nv.reservedSmem.cap,0x4
